//
// Generated by NVIDIA NVVM Compiler
//
// Compiler Build ID: CL-36424714
// Cuda compilation tools, release 13.0, V13.0.88
// Based on NVVM 20.0.0
//

.version 9.0
.target sm_100
.address_size 64

	// .globl	_Z18compute_gpu_stridePiS_ii
.extern .func  (.param .b32 func_retval0) vprintf
(
	.param .b64 vprintf_param_0,
	.param .b64 vprintf_param_1
)
;
// _ZZ20compute_shared_gpuV2PiS_iiE4tile has been demoted
// _ZZ18compute_shared_gpuPiS_iiE4tile has been demoted
.extern .shared .align 16 .b8 sharedMemory[];
.global .align 1 .b8 $str[11] = {120, 61, 37, 100, 32, 121, 61, 37, 100, 10};

.visible .entry _Z18compute_gpu_stridePiS_ii(
	.param .u64 .ptr .align 1 _Z18compute_gpu_stridePiS_ii_param_0,
	.param .u64 .ptr .align 1 _Z18compute_gpu_stridePiS_ii_param_1,
	.param .u32 _Z18compute_gpu_stridePiS_ii_param_2,
	.param .u32 _Z18compute_gpu_stridePiS_ii_param_3
)
{
	.reg .pred 	%p<8>;
	.reg .b32 	%r<42>;
	.reg .b64 	%rd<21>;

	ld.param.u64 	%rd5, [_Z18compute_gpu_stridePiS_ii_param_0];
	ld.param.u64 	%rd6, [_Z18compute_gpu_stridePiS_ii_param_1];
	ld.param.u32 	%r14, [_Z18compute_gpu_stridePiS_ii_param_3];
	mov.u32 	%r15, %ctaid.x;
	mov.u32 	%r1, %ntid.x;
	mov.u32 	%r16, %tid.x;
	mad.lo.s32 	%r17, %r15, %r1, %r16;
	add.s32 	%r2, %r17, 1;
	setp.lt.s32 	%p1, %r14, 1;
	@%p1 bra 	$L__BB0_10;
	cvta.to.global.u64 	%rd1, %rd5;
	add.s32 	%r3, %r14, 2;
	not.b32 	%r4, %r14;
	add.s32 	%r5, %r14, 1;
	mov.u32 	%r19, %nctaid.x;
	mul.lo.s32 	%r6, %r1, %r19;
	cvta.to.global.u64 	%rd2, %rd6;
	mov.b32 	%r39, 1;
	cvt.u64.u32 	%rd7, %r14;
	mul.wide.u32 	%rd14, %r14, 4;
	mul.wide.s32 	%rd15, %r4, 4;
	mul.wide.s32 	%rd17, %r5, 4;
$L__BB0_2:
	setp.gt.s32 	%p2, %r2, %r14;
	@%p2 bra 	$L__BB0_9;
	mul.lo.s32 	%r8, %r39, %r3;
	mov.u32 	%r40, %r2;
$L__BB0_4:
	add.s32 	%r22, %r40, %r8;
	cvt.s64.s32 	%rd3, %r22;
	add.s64 	%rd8, %rd3, %rd7;
	shl.b64 	%rd9, %rd8, 2;
	add.s64 	%rd10, %rd1, %rd9;
	ld.global.u32 	%r23, [%rd10+8];
	sub.s64 	%rd11, %rd3, %rd7;
	shl.b64 	%rd12, %rd11, 2;
	add.s64 	%rd13, %rd1, %rd12;
	ld.global.u32 	%r24, [%rd13+-8];
	add.s32 	%r25, %r24, %r23;
	add.s64 	%rd4, %rd13, %rd14;
	ld.global.u32 	%r26, [%rd4+4];
	add.s32 	%r27, %r25, %r26;
	ld.global.u32 	%r28, [%rd4+-4];
	add.s32 	%r29, %r27, %r28;
	ld.global.u32 	%r30, [%rd10+12];
	add.s32 	%r31, %r29, %r30;
	ld.global.u32 	%r32, [%rd13+-12];
	add.s32 	%r33, %r31, %r32;
	add.s64 	%rd16, %rd4, %rd15;
	ld.global.u32 	%r34, [%rd16];
	add.s32 	%r35, %r33, %r34;
	add.s64 	%rd18, %rd4, %rd17;
	ld.global.u32 	%r36, [%rd18];
	add.s32 	%r21, %r35, %r36;
	mov.b32 	%r41, 1;
	setp.eq.s32 	%p3, %r21, 3;
	@%p3 bra 	$L__BB0_8;
	setp.ne.s32 	%p4, %r21, 2;
	@%p4 bra 	$L__BB0_7;
	ld.global.u32 	%r37, [%rd4];
	setp.ne.s32 	%p5, %r37, 0;
	selp.u32 	%r41, 1, 0, %p5;
	bra.uni 	$L__BB0_8;
$L__BB0_7:
	mov.b32 	%r41, 0;
$L__BB0_8:
	shl.b64 	%rd19, %rd3, 2;
	add.s64 	%rd20, %rd2, %rd19;
	st.global.u32 	[%rd20], %r41;
	add.s32 	%r40, %r40, %r6;
	setp.le.s32 	%p6, %r40, %r14;
	@%p6 bra 	$L__BB0_4;
$L__BB0_9:
	add.s32 	%r13, %r39, 1;
	setp.ne.s32 	%p7, %r39, %r14;
	mov.u32 	%r39, %r13;
	@%p7 bra 	$L__BB0_2;
$L__BB0_10:
	ret;

}
	// .globl	_Z20compute_shared_gpuV1PiS_i
.visible .entry _Z20compute_shared_gpuV1PiS_i(
	.param .u64 .ptr .align 1 _Z20compute_shared_gpuV1PiS_i_param_0,
	.param .u64 .ptr .align 1 _Z20compute_shared_gpuV1PiS_i_param_1,
	.param .u32 _Z20compute_shared_gpuV1PiS_i_param_2
)
{
	.reg .pred 	%p<33>;
	.reg .b32 	%r<89>;
	.reg .b64 	%rd<21>;

	ld.param.u64 	%rd6, [_Z20compute_shared_gpuV1PiS_i_param_0];
	ld.param.u64 	%rd7, [_Z20compute_shared_gpuV1PiS_i_param_1];
	ld.param.u32 	%r18, [_Z20compute_shared_gpuV1PiS_i_param_2];
	cvta.to.global.u64 	%rd1, %rd7;
	cvta.to.global.u64 	%rd2, %rd6;
	mov.u32 	%r1, %tid.x;
	mov.u32 	%r2, %tid.y;
	mov.u32 	%r19, %ctaid.x;
	mov.u32 	%r20, %ctaid.y;
	mov.u32 	%r3, %ntid.x;
	mad.lo.s32 	%r4, %r19, %r3, %r1;
	add.s32 	%r5, %r4, 1;
	mov.u32 	%r6, %ntid.y;
	mad.lo.s32 	%r21, %r20, %r6, %r2;
	add.s32 	%r8, %r21, 1;
	max.s32 	%r22, %r5, %r8;
	setp.ge.s32 	%p1, %r22, %r18;
	@%p1 bra 	$L__BB1_17;
	mul.lo.s32 	%r9, %r18, %r8;
	add.s32 	%r23, %r9, %r5;
	mul.wide.s32 	%rd8, %r23, 4;
	add.s64 	%rd3, %rd2, %rd8;
	ld.global.u32 	%r24, [%rd3];
	add.s32 	%r10, %r3, 2;
	mad.lo.s32 	%r11, %r10, %r2, %r10;
	add.s32 	%r25, %r11, %r1;
	shl.b32 	%r26, %r25, 2;
	mov.u32 	%r27, sharedMemory;
	add.s32 	%r12, %r27, %r26;
	st.shared.u32 	[%r12+4], %r24;
	setp.ne.s32 	%p2, %r2, 0;
	@%p2 bra 	$L__BB1_6;
	mul.lo.s32 	%r13, %r18, %r21;
	add.s32 	%r28, %r13, %r5;
	mul.wide.s32 	%rd9, %r28, 4;
	add.s64 	%rd4, %rd2, %rd9;
	ld.global.u32 	%r29, [%rd4];
	shl.b32 	%r30, %r1, 2;
	add.s32 	%r14, %r27, %r30;
	st.shared.u32 	[%r14+4], %r29;
	setp.ne.s32 	%p3, %r1, 0;
	setp.gt.u32 	%p4, %r4, 2147483646;
	or.pred  	%p5, %p3, %p4;
	@%p5 bra 	$L__BB1_4;
	add.s32 	%r32, %r13, %r4;
	mul.wide.u32 	%rd10, %r32, 4;
	add.s64 	%rd11, %rd2, %rd10;
	ld.global.u32 	%r33, [%rd11];
	st.shared.u32 	[sharedMemory], %r33;
$L__BB1_4:
	add.s32 	%r34, %r3, -1;
	setp.ne.s32 	%p6, %r1, %r34;
	add.s32 	%r35, %r18, -1;
	setp.ge.s32 	%p7, %r5, %r35;
	or.pred  	%p8, %p6, %p7;
	@%p8 bra 	$L__BB1_6;
	ld.global.u32 	%r36, [%rd4+4];
	st.shared.u32 	[%r14+8], %r36;
$L__BB1_6:
	add.s32 	%r37, %r6, -1;
	setp.ne.s32 	%p9, %r2, %r37;
	@%p9 bra 	$L__BB1_13;
	add.s32 	%r15, %r18, -1;
	setp.ge.u32 	%p10, %r8, %r15;
	mul.wide.s32 	%rd12, %r18, 4;
	add.s64 	%rd5, %rd3, %rd12;
	@%p10 bra 	$L__BB1_9;
	ld.global.u32 	%r38, [%rd5];
	shl.b32 	%r39, %r10, 2;
	add.s32 	%r40, %r12, %r39;
	st.shared.u32 	[%r40+4], %r38;
$L__BB1_9:
	setp.ge.u32 	%p11, %r8, %r15;
	setp.ne.s32 	%p12, %r1, 0;
	setp.gt.u32 	%p13, %r4, 2147483646;
	or.pred  	%p14, %p12, %p13;
	or.pred  	%p15, %p14, %p11;
	@%p15 bra 	$L__BB1_11;
	add.s32 	%r41, %r9, %r18;
	add.s32 	%r42, %r41, %r4;
	mul.wide.u32 	%rd13, %r42, 4;
	add.s64 	%rd14, %rd2, %rd13;
	ld.global.u32 	%r43, [%rd14];
	add.s32 	%r44, %r11, %r10;
	shl.b32 	%r45, %r44, 2;
	add.s32 	%r47, %r27, %r45;
	st.shared.u32 	[%r47], %r43;
$L__BB1_11:
	setp.ge.u32 	%p16, %r8, %r15;
	add.s32 	%r48, %r3, -1;
	setp.ne.s32 	%p17, %r1, %r48;
	setp.ge.s32 	%p18, %r5, %r15;
	or.pred  	%p19, %p17, %p18;
	or.pred  	%p20, %p16, %p19;
	@%p20 bra 	$L__BB1_13;
	ld.global.u32 	%r49, [%rd5+4];
	shl.b32 	%r50, %r10, 2;
	add.s32 	%r51, %r12, %r50;
	st.shared.u32 	[%r51+8], %r49;
$L__BB1_13:
	setp.ne.s32 	%p21, %r1, 0;
	setp.gt.u32 	%p22, %r4, 2147483646;
	or.pred  	%p23, %p21, %p22;
	@%p23 bra 	$L__BB1_15;
	add.s32 	%r52, %r9, %r4;
	mul.wide.u32 	%rd15, %r52, 4;
	add.s64 	%rd16, %rd2, %rd15;
	ld.global.u32 	%r53, [%rd16];
	shl.b32 	%r54, %r11, 2;
	add.s32 	%r56, %r27, %r54;
	st.shared.u32 	[%r56], %r53;
$L__BB1_15:
	add.s32 	%r57, %r3, -1;
	setp.ne.s32 	%p24, %r1, %r57;
	add.s32 	%r58, %r18, -1;
	setp.ge.s32 	%p25, %r5, %r58;
	or.pred  	%p26, %p24, %p25;
	@%p26 bra 	$L__BB1_17;
	ld.global.u32 	%r59, [%rd3+4];
	st.shared.u32 	[%r12+8], %r59;
$L__BB1_17:
	bar.sync 	0;
	setp.gt.u32 	%p27, %r4, 2147483646;
	add.s32 	%r60, %r18, -1;
	setp.ge.s32 	%p28, %r22, %r60;
	or.pred  	%p29, %p28, %p27;
	@%p29 bra 	$L__BB1_23;
	add.s32 	%r63, %r3, 2;
	mad.lo.s32 	%r64, %r63, %r2, %r1;
	shl.b32 	%r65, %r64, 2;
	mov.u32 	%r66, sharedMemory;
	add.s32 	%r67, %r66, %r65;
	ld.shared.u32 	%r68, [%r67];
	ld.shared.u32 	%r69, [%r67+4];
	add.s32 	%r70, %r69, %r68;
	ld.shared.u32 	%r71, [%r67+8];
	add.s32 	%r72, %r70, %r71;
	shl.b32 	%r73, %r63, 2;
	add.s32 	%r16, %r67, %r73;
	ld.shared.u32 	%r74, [%r16];
	add.s32 	%r75, %r72, %r74;
	ld.shared.u32 	%r76, [%r16+8];
	add.s32 	%r77, %r75, %r76;
	add.s32 	%r78, %r16, %r73;
	ld.shared.u32 	%r79, [%r78];
	add.s32 	%r80, %r77, %r79;
	ld.shared.u32 	%r81, [%r78+4];
	add.s32 	%r82, %r80, %r81;
	ld.shared.u32 	%r83, [%r78+8];
	add.s32 	%r62, %r82, %r83;
	setp.eq.s32 	%p30, %r62, 3;
	@%p30 bra 	$L__BB1_21;
	setp.ne.s32 	%p31, %r62, 2;
	@%p31 bra 	$L__BB1_22;
	ld.shared.u32 	%r84, [%r16+4];
	setp.ne.s32 	%p32, %r84, 1;
	@%p32 bra 	$L__BB1_22;
$L__BB1_21:
	mad.lo.s32 	%r85, %r18, %r8, %r5;
	mul.wide.s32 	%rd17, %r85, 4;
	add.s64 	%rd18, %rd1, %rd17;
	mov.b32 	%r86, 1;
	st.global.u32 	[%rd18], %r86;
	bra.uni 	$L__BB1_23;
$L__BB1_22:
	mad.lo.s32 	%r87, %r18, %r8, %r5;
	mul.wide.s32 	%rd19, %r87, 4;
	add.s64 	%rd20, %rd1, %rd19;
	mov.b32 	%r88, 0;
	st.global.u32 	[%rd20], %r88;
$L__BB1_23:
	ret;

}
	// .globl	_Z20compute_shared_gpuV2PiS_ii
.visible .entry _Z20compute_shared_gpuV2PiS_ii(
	.param .u64 .ptr .align 1 _Z20compute_shared_gpuV2PiS_ii_param_0,
	.param .u64 .ptr .align 1 _Z20compute_shared_gpuV2PiS_ii_param_1,
	.param .u32 _Z20compute_shared_gpuV2PiS_ii_param_2,
	.param .u32 _Z20compute_shared_gpuV2PiS_ii_param_3
)
{
	.local .align 8 .b8 	__local_depot2[8];
	.reg .b64 	%SP;
	.reg .b64 	%SPL;
	.reg .pred 	%p<23>;
	.reg .b32 	%r<76>;
	.reg .b32 	%f<69>;
	.reg .b64 	%rd<25>;
	// demoted variable
	.shared .align 4 .b8 _ZZ20compute_shared_gpuV2PiS_iiE4tile[4224];
	mov.u64 	%SPL, __local_depot2;
	cvta.local.u64 	%SP, %SPL;
	ld.param.u64 	%rd2, [_Z20compute_shared_gpuV2PiS_ii_param_0];
	ld.param.u64 	%rd3, [_Z20compute_shared_gpuV2PiS_ii_param_1];
	ld.param.u32 	%r20, [_Z20compute_shared_gpuV2PiS_ii_param_3];
	cvta.to.global.u64 	%rd1, %rd3;
	mov.u32 	%r21, %ctaid.x;
	shl.b32 	%r22, %r21, 5;
	mov.u32 	%r1, %tid.x;
	add.s32 	%r23, %r22, %r1;
	add.s32 	%r2, %r23, 1;
	mov.u32 	%r25, %ctaid.y;
	shl.b32 	%r26, %r25, 5;
	mov.u32 	%r3, %tid.y;
	add.s32 	%r27, %r26, %r3;
	add.s32 	%r5, %r27, 1;
	mov.u32 	%r6, %nctaid.x;
	shl.b32 	%r7, %r6, 5;
	setp.gt.u32 	%p1, %r23, 2147483646;
	add.s32 	%r28, %r20, 2;
	setp.ge.s32 	%p2, %r2, %r28;
	or.pred  	%p3, %p1, %p2;
	setp.gt.s32 	%p4, %r27, %r20;
	mov.u32 	%r29, _ZZ20compute_shared_gpuV2PiS_iiE4tile;
	mad.lo.s32 	%r30, %r1, 132, %r29;
	shl.b32 	%r31, %r3, 2;
	add.s32 	%r8, %r30, %r31;
	or.pred  	%p5, %p3, %p4;
	@%p5 bra 	$L__BB2_2;
	cvta.to.global.u64 	%rd4, %rd2;
	mad.lo.s32 	%r32, %r5, %r7, %r2;
	mul.wide.s32 	%rd5, %r32, 4;
	add.s64 	%rd6, %rd4, %rd5;
	ld.global.u32 	%r33, [%rd6];
	cvt.rn.f32.s32 	%f1, %r33;
	st.shared.f32 	[%r8], %f1;
	shl.b32 	%r34, %r6, 8;
	add.s32 	%r35, %r32, %r34;
	mul.wide.s32 	%rd7, %r35, 4;
	add.s64 	%rd8, %rd4, %rd7;
	ld.global.u32 	%r36, [%rd8];
	cvt.rn.f32.s32 	%f2, %r36;
	st.shared.f32 	[%r8+32], %f2;
	shl.b32 	%r37, %r6, 9;
	add.s32 	%r38, %r32, %r37;
	mul.wide.s32 	%rd9, %r38, 4;
	add.s64 	%rd10, %rd4, %rd9;
	ld.global.u32 	%r39, [%rd10];
	cvt.rn.f32.s32 	%f3, %r39;
	st.shared.f32 	[%r8+64], %f3;
	add.s32 	%r40, %r38, %r34;
	mul.wide.s32 	%rd11, %r40, 4;
	add.s64 	%rd12, %rd4, %rd11;
	ld.global.u32 	%r41, [%rd12];
	cvt.rn.f32.s32 	%f4, %r41;
	st.shared.f32 	[%r8+96], %f4;
$L__BB2_2:
	bar.sync 	0;
	add.u64 	%rd13, %SP, 0;
	add.u64 	%rd14, %SPL, 0;
	st.local.v2.u32 	[%rd14], {%r2, %r5};
	mov.u64 	%rd15, $str;
	cvta.global.u64 	%rd16, %rd15;
	{ // callseq 0, 0
	.param .b64 param0;
	st.param.b64 	[param0], %rd16;
	.param .b64 param1;
	st.param.b64 	[param1], %rd13;
	.param .b32 retval0;
	call.uni (retval0), 
	vprintf, 
	(
	param0, 
	param1
	);
	ld.param.b32 	%r42, [retval0];
	} // callseq 0
	add.s32 	%r9, %r20, 1;
	add.s32 	%r10, %r1, -1;
	add.s32 	%r44, %r3, -1;
	max.u32 	%r45, %r10, %r44;
	setp.ge.u32 	%p6, %r45, %r9;
	@%p6 bra 	$L__BB2_8;
	ld.shared.f32 	%f5, [%r8+-4];
	ld.shared.f32 	%f6, [%r8+4];
	add.f32 	%f7, %f5, %f6;
	ld.shared.f32 	%f8, [%r8+-136];
	add.f32 	%f9, %f7, %f8;
	ld.shared.f32 	%f10, [%r8+-132];
	add.f32 	%f11, %f9, %f10;
	ld.shared.f32 	%f12, [%r8+-128];
	add.f32 	%f13, %f11, %f12;
	ld.shared.f32 	%f14, [%r8+128];
	add.f32 	%f15, %f13, %f14;
	ld.shared.f32 	%f16, [%r8+132];
	add.f32 	%f17, %f15, %f16;
	ld.shared.f32 	%f18, [%r8+136];
	add.f32 	%f19, %f17, %f18;
	cvt.rzi.s32.f32 	%r47, %f19;
	mov.b32 	%r72, 1;
	setp.eq.s32 	%p7, %r47, 3;
	@%p7 bra 	$L__BB2_7;
	setp.ne.s32 	%p8, %r47, 2;
	@%p8 bra 	$L__BB2_6;
	ld.shared.f32 	%f20, [%r8];
	cvt.rzi.s32.f32 	%r48, %f20;
	setp.ne.s32 	%p9, %r48, 0;
	selp.u32 	%r72, 1, 0, %p9;
	bra.uni 	$L__BB2_7;
$L__BB2_6:
	mov.b32 	%r72, 0;
$L__BB2_7:
	mad.lo.s32 	%r50, %r5, %r7, %r2;
	mul.wide.s32 	%rd17, %r50, 4;
	add.s64 	%rd18, %rd1, %rd17;
	st.global.u32 	[%rd18], %r72;
$L__BB2_8:
	setp.ge.u32 	%p10, %r10, %r9;
	@%p10 bra 	$L__BB2_27;
	add.s32 	%r51, %r3, 8;
	setp.gt.u32 	%p11, %r51, %r9;
	@%p11 bra 	$L__BB2_15;
	ld.shared.f32 	%f21, [%r8+28];
	ld.shared.f32 	%f22, [%r8+36];
	add.f32 	%f23, %f21, %f22;
	ld.shared.f32 	%f24, [%r8+-104];
	add.f32 	%f25, %f23, %f24;
	ld.shared.f32 	%f26, [%r8+-100];
	add.f32 	%f27, %f25, %f26;
	ld.shared.f32 	%f28, [%r8+-96];
	add.f32 	%f29, %f27, %f28;
	ld.shared.f32 	%f30, [%r8+160];
	add.f32 	%f31, %f29, %f30;
	ld.shared.f32 	%f32, [%r8+164];
	add.f32 	%f33, %f31, %f32;
	ld.shared.f32 	%f34, [%r8+168];
	add.f32 	%f35, %f33, %f34;
	cvt.rzi.s32.f32 	%r53, %f35;
	mov.b32 	%r73, 1;
	setp.eq.s32 	%p12, %r53, 3;
	@%p12 bra 	$L__BB2_14;
	setp.ne.s32 	%p13, %r53, 2;
	@%p13 bra 	$L__BB2_13;
	ld.shared.f32 	%f36, [%r8+32];
	cvt.rzi.s32.f32 	%r54, %f36;
	setp.ne.s32 	%p14, %r54, 0;
	selp.u32 	%r73, 1, 0, %p14;
	bra.uni 	$L__BB2_14;
$L__BB2_13:
	mov.b32 	%r73, 0;
$L__BB2_14:
	add.s32 	%r56, %r27, 9;
	mad.lo.s32 	%r57, %r56, %r7, %r2;
	mul.wide.s32 	%rd19, %r57, 4;
	add.s64 	%rd20, %rd1, %rd19;
	st.global.u32 	[%rd20], %r73;
$L__BB2_15:
	add.s32 	%r58, %r3, 16;
	setp.gt.u32 	%p15, %r58, %r9;
	@%p15 bra 	$L__BB2_21;
	ld.shared.f32 	%f37, [%r8+60];
	ld.shared.f32 	%f38, [%r8+68];
	add.f32 	%f39, %f37, %f38;
	ld.shared.f32 	%f40, [%r8+-72];
	add.f32 	%f41, %f39, %f40;
	ld.shared.f32 	%f42, [%r8+-68];
	add.f32 	%f43, %f41, %f42;
	ld.shared.f32 	%f44, [%r8+-64];
	add.f32 	%f45, %f43, %f44;
	ld.shared.f32 	%f46, [%r8+192];
	add.f32 	%f47, %f45, %f46;
	ld.shared.f32 	%f48, [%r8+196];
	add.f32 	%f49, %f47, %f48;
	ld.shared.f32 	%f50, [%r8+200];
	add.f32 	%f51, %f49, %f50;
	cvt.rzi.s32.f32 	%r60, %f51;
	mov.b32 	%r74, 1;
	setp.eq.s32 	%p16, %r60, 3;
	@%p16 bra 	$L__BB2_20;
	setp.ne.s32 	%p17, %r60, 2;
	@%p17 bra 	$L__BB2_19;
	ld.shared.f32 	%f52, [%r8+64];
	cvt.rzi.s32.f32 	%r61, %f52;
	setp.ne.s32 	%p18, %r61, 0;
	selp.u32 	%r74, 1, 0, %p18;
	bra.uni 	$L__BB2_20;
$L__BB2_19:
	mov.b32 	%r74, 0;
$L__BB2_20:
	add.s32 	%r63, %r27, 17;
	mad.lo.s32 	%r64, %r63, %r7, %r2;
	mul.wide.s32 	%rd21, %r64, 4;
	add.s64 	%rd22, %rd1, %rd21;
	st.global.u32 	[%rd22], %r74;
$L__BB2_21:
	add.s32 	%r65, %r3, 24;
	setp.gt.u32 	%p19, %r65, %r9;
	@%p19 bra 	$L__BB2_27;
	ld.shared.f32 	%f53, [%r8+92];
	ld.shared.f32 	%f54, [%r8+100];
	add.f32 	%f55, %f53, %f54;
	ld.shared.f32 	%f56, [%r8+-40];
	add.f32 	%f57, %f55, %f56;
	ld.shared.f32 	%f58, [%r8+-36];
	add.f32 	%f59, %f57, %f58;
	ld.shared.f32 	%f60, [%r8+-32];
	add.f32 	%f61, %f59, %f60;
	ld.shared.f32 	%f62, [%r8+224];
	add.f32 	%f63, %f61, %f62;
	ld.shared.f32 	%f64, [%r8+228];
	add.f32 	%f65, %f63, %f64;
	ld.shared.f32 	%f66, [%r8+232];
	add.f32 	%f67, %f65, %f66;
	cvt.rzi.s32.f32 	%r67, %f67;
	mov.b32 	%r75, 1;
	setp.eq.s32 	%p20, %r67, 3;
	@%p20 bra 	$L__BB2_26;
	setp.ne.s32 	%p21, %r67, 2;
	@%p21 bra 	$L__BB2_25;
	ld.shared.f32 	%f68, [%r8+96];
	cvt.rzi.s32.f32 	%r68, %f68;
	setp.ne.s32 	%p22, %r68, 0;
	selp.u32 	%r75, 1, 0, %p22;
	bra.uni 	$L__BB2_26;
$L__BB2_25:
	mov.b32 	%r75, 0;
$L__BB2_26:
	add.s32 	%r70, %r27, 25;
	mad.lo.s32 	%r71, %r70, %r7, %r2;
	mul.wide.s32 	%rd23, %r71, 4;
	add.s64 	%rd24, %rd1, %rd23;
	st.global.u32 	[%rd24], %r75;
$L__BB2_27:
	ret;

}
	// .globl	_Z18compute_shared_gpuPiS_ii
.visible .entry _Z18compute_shared_gpuPiS_ii(
	.param .u64 .ptr .align 1 _Z18compute_shared_gpuPiS_ii_param_0,
	.param .u64 .ptr .align 1 _Z18compute_shared_gpuPiS_ii_param_1,
	.param .u32 _Z18compute_shared_gpuPiS_ii_param_2,
	.param .u32 _Z18compute_shared_gpuPiS_ii_param_3
)
{
	.reg .pred 	%p<13>;
	.reg .b32 	%r<51>;
	.reg .b64 	%rd<9>;
	// demoted variable
	.shared .align 4 .b8 _ZZ18compute_shared_gpuPiS_iiE4tile[4100];
	ld.param.u64 	%rd3, [_Z18compute_shared_gpuPiS_ii_param_0];
	ld.param.u64 	%rd2, [_Z18compute_shared_gpuPiS_ii_param_1];
	ld.param.u32 	%r12, [_Z18compute_shared_gpuPiS_ii_param_3];
	cvta.to.global.u64 	%rd4, %rd3;
	mov.u32 	%r1, %ntid.x;
	add.s32 	%r13, %r1, -2;
	mov.u32 	%r14, %ctaid.x;
	mov.u32 	%r2, %tid.x;
	mad.lo.s32 	%r3, %r13, %r14, %r2;
	mov.u32 	%r4, %ntid.y;
	add.s32 	%r15, %r4, -2;
	mov.u32 	%r16, %ctaid.y;
	mov.u32 	%r5, %tid.y;
	mad.lo.s32 	%r17, %r15, %r16, %r5;
	add.s32 	%r18, %r12, 2;
	mad.lo.s32 	%r7, %r18, %r17, %r3;
	mad.lo.s32 	%r19, %r2, %r4, %r5;
	max.s32 	%r20, %r3, %r17;
	setp.ge.s32 	%p1, %r20, %r18;
	mul.wide.s32 	%rd5, %r7, 4;
	add.s64 	%rd1, %rd4, %rd5;
	shl.b32 	%r21, %r19, 2;
	mov.u32 	%r22, _ZZ18compute_shared_gpuPiS_iiE4tile;
	add.s32 	%r8, %r22, %r21;
	@%p1 bra 	$L__BB3_2;
	ld.global.u32 	%r23, [%rd1];
	st.shared.u32 	[%r8], %r23;
$L__BB3_2:
	bar.sync 	0;
	setp.gt.s32 	%p2, %r20, %r12;
	setp.eq.s32 	%p3, %r2, 0;
	or.pred  	%p4, %p3, %p2;
	@%p4 bra 	$L__BB3_9;
	add.s32 	%r25, %r1, -1;
	setp.ge.u32 	%p5, %r2, %r25;
	setp.eq.s32 	%p6, %r5, 0;
	add.s32 	%r27, %r4, -1;
	setp.ge.u32 	%p7, %r5, %r27;
	or.pred  	%p8, %p5, %p7;
	or.pred  	%p9, %p8, %p6;
	@%p9 bra 	$L__BB3_9;
	shl.b32 	%r30, %r4, 2;
	xor.b32  	%r31, %r30, -4;
	add.s32 	%r32, %r8, %r31;
	ld.shared.u32 	%r33, [%r32];
	ld.shared.u32 	%r34, [%r32+4];
	add.s32 	%r35, %r34, %r33;
	ld.shared.u32 	%r36, [%r32+8];
	add.s32 	%r37, %r35, %r36;
	ld.shared.u32 	%r38, [%r8+-4];
	add.s32 	%r39, %r37, %r38;
	ld.shared.u32 	%r40, [%r8+4];
	add.s32 	%r41, %r39, %r40;
	add.s32 	%r42, %r8, %r30;
	ld.shared.u32 	%r43, [%r42+-4];
	add.s32 	%r44, %r41, %r43;
	ld.shared.u32 	%r45, [%r42];
	add.s32 	%r46, %r44, %r45;
	ld.shared.u32 	%r47, [%r42+4];
	add.s32 	%r29, %r46, %r47;
	mov.b32 	%r50, 1;
	setp.eq.s32 	%p10, %r29, 3;
	@%p10 bra 	$L__BB3_8;
	setp.ne.s32 	%p11, %r29, 2;
	@%p11 bra 	$L__BB3_7;
	ld.global.u32 	%r48, [%rd1];
	setp.ne.s32 	%p12, %r48, 0;
	selp.u32 	%r50, 1, 0, %p12;
	bra.uni 	$L__BB3_8;
$L__BB3_7:
	mov.b32 	%r50, 0;
$L__BB3_8:
	cvta.to.global.u64 	%rd6, %rd2;
	add.s64 	%rd8, %rd6, %rd5;
	st.global.u32 	[%rd8], %r50;
	bar.sync 	0;
$L__BB3_9:
	ret;

}
	// .globl	_Z11compute_gpuPiS_ii
.visible .entry _Z11compute_gpuPiS_ii(
	.param .u64 .ptr .align 1 _Z11compute_gpuPiS_ii_param_0,
	.param .u64 .ptr .align 1 _Z11compute_gpuPiS_ii_param_1,
	.param .u32 _Z11compute_gpuPiS_ii_param_2,
	.param .u32 _Z11compute_gpuPiS_ii_param_3
)
{
	.reg .pred 	%p<7>;
	.reg .b32 	%r<41>;
	.reg .b64 	%rd<36>;

	ld.param.u64 	%rd3, [_Z11compute_gpuPiS_ii_param_0];
	ld.param.u64 	%rd4, [_Z11compute_gpuPiS_ii_param_1];
	ld.param.u32 	%r6, [_Z11compute_gpuPiS_ii_param_3];
	mov.u32 	%r7, %ctaid.x;
	mov.u32 	%r8, %ntid.x;
	mov.u32 	%r9, %tid.x;
	mad.lo.s32 	%r10, %r7, %r8, %r9;
	add.s32 	%r1, %r10, 1;
	mov.u32 	%r11, %ctaid.y;
	mov.u32 	%r12, %ntid.y;
	mov.u32 	%r13, %tid.y;
	mad.lo.s32 	%r14, %r11, %r12, %r13;
	setp.gt.s32 	%p1, %r1, %r6;
	setp.ge.s32 	%p2, %r14, %r6;
	or.pred  	%p3, %p1, %p2;
	@%p3 bra 	$L__BB4_6;
	add.s32 	%r17, %r6, 2;
	mul.lo.s32 	%r18, %r17, %r1;
	add.s32 	%r19, %r14, %r18;
	add.s32 	%r20, %r19, 1;
	cvta.to.global.u64 	%rd5, %rd3;
	cvt.s64.s32 	%rd6, %r17;
	cvt.s64.s32 	%rd7, %r18;
	cvt.u64.u32 	%rd8, %r14;
	add.s64 	%rd1, %rd8, %rd7;
	add.s64 	%rd9, %rd1, %rd6;
	shl.b64 	%rd10, %rd9, 2;
	add.s64 	%rd11, %rd5, %rd10;
	ld.global.u32 	%r21, [%rd11+4];
	sub.s64 	%rd12, %rd1, %rd6;
	shl.b64 	%rd13, %rd12, 2;
	add.s64 	%rd14, %rd5, %rd13;
	ld.global.u32 	%r22, [%rd14+4];
	add.s32 	%r23, %r22, %r21;
	shl.b64 	%rd15, %rd1, 2;
	add.s64 	%rd16, %rd15, %rd5;
	add.s64 	%rd2, %rd16, 4;
	ld.global.u32 	%r24, [%rd16+8];
	add.s32 	%r25, %r23, %r24;
	mul.wide.s32 	%rd17, %r19, 4;
	add.s64 	%rd18, %rd5, %rd17;
	ld.global.u32 	%r26, [%rd18];
	add.s32 	%r27, %r25, %r26;
	add.s32 	%r28, %r6, 3;
	cvt.s64.s32 	%rd19, %r28;
	add.s64 	%rd20, %rd1, %rd19;
	shl.b64 	%rd21, %rd20, 2;
	add.s64 	%rd22, %rd5, %rd21;
	ld.global.u32 	%r29, [%rd22+4];
	add.s32 	%r30, %r27, %r29;
	sub.s64 	%rd23, %rd1, %rd19;
	shl.b64 	%rd24, %rd23, 2;
	add.s64 	%rd25, %rd5, %rd24;
	ld.global.u32 	%r31, [%rd25+4];
	add.s32 	%r32, %r30, %r31;
	not.b32 	%r33, %r6;
	add.s32 	%r34, %r20, %r33;
	mul.wide.s32 	%rd26, %r34, 4;
	add.s64 	%rd27, %rd5, %rd26;
	ld.global.u32 	%r35, [%rd27];
	add.s32 	%r36, %r32, %r35;
	cvt.s64.s32 	%rd28, %r20;
	cvt.s64.s32 	%rd29, %r6;
	add.s64 	%rd30, %rd29, %rd28;
	shl.b64 	%rd31, %rd30, 2;
	add.s64 	%rd32, %rd5, %rd31;
	ld.global.u32 	%r37, [%rd32+4];
	add.s32 	%r16, %r36, %r37;
	mov.b32 	%r40, 1;
	setp.eq.s32 	%p4, %r16, 3;
	@%p4 bra 	$L__BB4_5;
	setp.ne.s32 	%p5, %r16, 2;
	@%p5 bra 	$L__BB4_4;
	ld.global.u32 	%r38, [%rd2];
	setp.ne.s32 	%p6, %r38, 0;
	selp.u32 	%r40, 1, 0, %p6;
	bra.uni 	$L__BB4_5;
$L__BB4_4:
	mov.b32 	%r40, 0;
$L__BB4_5:
	cvta.to.global.u64 	%rd33, %rd4;
	add.s64 	%rd35, %rd33, %rd15;
	st.global.u32 	[%rd35+4], %r40;
$L__BB4_6:
	ret;

}


// ===== COMPILED SASS (sm_100) =====

	.target	sm_100

	.elftype	@"ET_EXEC"


//--------------------- .note.nv.tkinfo           --------------------------
	.section	.note.nv.tkinfo,"",@"SHT_NOTE"
	.sectionflags	@"SHF_NOTE_NV_TKINFO"
	.tkinfo
        /*0018*/ 	.word	0x00000002
        /*0030*/ 	.string	""
        /*0030*/ 	.string	"ptxas"
        /*0030*/ 	.string	"Cuda compilation tools, release 13.0, V13.0.88"
        /*0030*/ 	.string	"Build cuda_13.0.r13.0/compiler.36424714_0"
        /*0030*/ 	.string	"-arch sm_100 -m 64 "



//--------------------- .note.nv.cuinfo           --------------------------
	.section	.note.nv.cuinfo,"",@"SHT_NOTE"
	.sectionflags	@"SHF_NOTE_NV_CUINFO"
        /*0018*/ 	.short	0x0002
        /*001a*/ 	.short	0x0064
        /*001c*/ 	.short	0x0082
	.zero		2


//--------------------- .nv.info                  --------------------------
	.section	.nv.info,"",@"SHT_CUDA_INFO"
	.align	4


	//----- nvinfo : EIATTR_REGCOUNT
	.align		4
        /*0000*/ 	.byte	0x04, 0x2f
        /*0002*/ 	.short	(.L_2 - .L_1)
	.align		4
.L_1:
        /*0004*/ 	.word	index@(_Z18compute_gpu_stridePiS_ii)
        /*0008*/ 	.word	0x00000020


	//----- nvinfo : EIATTR_FRAME_SIZE
	.align		4
.L_2:
        /*000c*/ 	.byte	0x04, 0x11
        /*000e*/ 	.short	(.L_4 - .L_3)
	.align		4
.L_3:
        /*0010*/ 	.word	index@(_Z18compute_gpu_stridePiS_ii)
        /*0014*/ 	.word	0x00000000


	//----- nvinfo : EIATTR_REGCOUNT
	.align		4
.L_4:
        /*0018*/ 	.byte	0x04, 0x2f
        /*001a*/ 	.short	(.L_6 - .L_5)
	.align		4
.L_5:
        /*001c*/ 	.word	index@(_Z20compute_shared_gpuV1PiS_i)
        /*0020*/ 	.word	0x0000001d


	//----- nvinfo : EIATTR_FRAME_SIZE
	.align		4
.L_6:
        /*0024*/ 	.byte	0x04, 0x11
        /*0026*/ 	.short	(.L_8 - .L_7)
	.align		4
.L_7:
        /*0028*/ 	.word	index@(_Z20compute_shared_gpuV1PiS_i)
        /*002c*/ 	.word	0x00000000


	//----- nvinfo : EIATTR_REGCOUNT
	.align		4
.L_8:
        /*0030*/ 	.byte	0x04, 0x2f
        /*0032*/ 	.short	(.L_10 - .L_9)
	.align		4
.L_9:
        /*0034*/ 	.word	index@(_Z20compute_shared_gpuV2PiS_ii)
        /*0038*/ 	.word	0x0000001c


	//----- nvinfo : EIATTR_FRAME_SIZE
	.align		4
.L_10:
        /*003c*/ 	.byte	0x04, 0x11
        /*003e*/ 	.short	(.L_12 - .L_11)
	.align		4
.L_11:
        /*0040*/ 	.word	index@(_Z20compute_shared_gpuV2PiS_ii)
        /*0044*/ 	.word	0x00000008


	//----- nvinfo : EIATTR_REGCOUNT
	.align		4
.L_12:
        /*0048*/ 	.byte	0x04, 0x2f
        /*004a*/ 	.short	(.L_14 - .L_13)
	.align		4
.L_13:
        /*004c*/ 	.word	index@(_Z18compute_shared_gpuPiS_ii)
        /*0050*/ 	.word	0x00000010


	//----- nvinfo : EIATTR_FRAME_SIZE
	.align		4
.L_14:
        /*0054*/ 	.byte	0x04, 0x11
        /*0056*/ 	.short	(.L_16 - .L_15)
	.align		4
.L_15:
        /*0058*/ 	.word	index@(_Z18compute_shared_gpuPiS_ii)
        /*005c*/ 	.word	0x00000000


	//----- nvinfo : EIATTR_REGCOUNT
	.align		4
.L_16:
        /*0060*/ 	.byte	0x04, 0x2f
        /*0062*/ 	.short	(.L_18 - .L_17)
	.align		4
.L_17:
        /*0064*/ 	.word	index@(_Z11compute_gpuPiS_ii)
        /*0068*/ 	.word	0x00000018


	//----- nvinfo : EIATTR_FRAME_SIZE
	.align		4
.L_18:
        /*006c*/ 	.byte	0x04, 0x11
        /*006e*/ 	.short	(.L_20 - .L_19)
	.align		4
.L_19:
        /*0070*/ 	.word	index@(_Z11compute_gpuPiS_ii)
        /*0074*/ 	.word	0x00000000


	//----- nvinfo : EIATTR_MIN_STACK_SIZE
	.align		4
.L_20:
        /*0078*/ 	.byte	0x04, 0x12
        /*007a*/ 	.short	(.L_22 - .L_21)
	.align		4
.L_21:
        /*007c*/ 	.word	index@(_Z11compute_gpuPiS_ii)
        /*0080*/ 	.word	0x00000000


	//----- nvinfo : EIATTR_MIN_STACK_SIZE
	.align		4
.L_22:
        /*0084*/ 	.byte	0x04, 0x12
        /*0086*/ 	.short	(.L_24 - .L_23)
	.align		4
.L_23:
        /*0088*/ 	.word	index@(_Z18compute_shared_gpuPiS_ii)
        /*008c*/ 	.word	0x00000000


	//----- nvinfo : EIATTR_MIN_STACK_SIZE
	.align		4
.L_24:
        /*0090*/ 	.byte	0x04, 0x12
        /*0092*/ 	.short	(.L_26 - .L_25)
	.align		4
.L_25:
        /*0094*/ 	.word	index@(_Z20compute_shared_gpuV2PiS_ii)
        /*0098*/ 	.word	0x00000008


	//----- nvinfo : EIATTR_MIN_STACK_SIZE
	.align		4
.L_26:
        /*009c*/ 	.byte	0x04, 0x12
        /*009e*/ 	.short	(.L_28 - .L_27)
	.align		4
.L_27:
        /*00a0*/ 	.word	index@(_Z20compute_shared_gpuV1PiS_i)
        /*00a4*/ 	.word	0x00000000


	//----- nvinfo : EIATTR_MIN_STACK_SIZE
	.align		4
.L_28:
        /*00a8*/ 	.byte	0x04, 0x12
        /*00aa*/ 	.short	(.L_30 - .L_29)
	.align		4
.L_29:
        /*00ac*/ 	.word	index@(_Z18compute_gpu_stridePiS_ii)
        /*00b0*/ 	.word	0x00000000
.L_30:


//--------------------- .nv.compat                --------------------------
	.section	.nv.compat,"",@"SHT_CUDA_COMPAT_INFO"
	.align	4
        /*0000*/ 	.byte	0x02, 0x09, 0x00, 0x00, 0x02, 0x02, 0x01, 0x00, 0x02, 0x05, 0x05, 0x00, 0x03, 0x07, 0x01, 0x01
        /*0010*/ 	.byte	0x02, 0x03, 0x00, 0x00, 0x02, 0x06, 0x01, 0x00, 0x04, 0x0b, 0x08, 0x00, 0x09, 0x00, 0x00, 0x00
        /*0020*/ 	.byte	0x00, 0x00, 0x00, 0x00


//--------------------- .nv.info._Z11compute_gpuPiS_ii --------------------------
	.section	.nv.info._Z11compute_gpuPiS_ii,"",@"SHT_CUDA_INFO"
	.sectionflags	@""
	.align	4


	//----- nvinfo : EIATTR_CUDA_API_VERSION
	.align		4
        /*0000*/ 	.byte	0x04, 0x37
        /*0002*/ 	.short	(.L_32 - .L_31)
.L_31:
        /*0004*/ 	.word	0x00000082


	//----- nvinfo : EIATTR_KPARAM_INFO
	.align		4
.L_32:
        /*0008*/ 	.byte	0x04, 0x17
        /*000a*/ 	.short	(.L_34 - .L_33)
.L_33:
        /*000c*/ 	.word	0x00000000
        /*0010*/ 	.short	0x0003
        /*0012*/ 	.short	0x0014
        /*0014*/ 	.byte	0x00, 0xf0, 0x11, 0x00


	//----- nvinfo : EIATTR_KPARAM_INFO
	.align		4
.L_34:
        /*0018*/ 	.byte	0x04, 0x17
        /*001a*/ 	.short	(.L_36 - .L_35)
.L_35:
        /*001c*/ 	.word	0x00000000
        /*0020*/ 	.short	0x0002
        /*0022*/ 	.short	0x0010
        /*0024*/ 	.byte	0x00, 0xf0, 0x11, 0x00


	//----- nvinfo : EIATTR_KPARAM_INFO
	.align		4
.L_36:
        /*0028*/ 	.byte	0x04, 0x17
        /*002a*/ 	.short	(.L_38 - .L_37)
.L_37:
        /*002c*/ 	.word	0x00000000
        /*0030*/ 	.short	0x0001
        /*0032*/ 	.short	0x0008
        /*0034*/ 	.byte	0x00, 0xf5, 0x21, 0x00


	//----- nvinfo : EIATTR_KPARAM_INFO
	.align		4
.L_38:
        /*0038*/ 	.byte	0x04, 0x17
        /*003a*/ 	.short	(.L_40 - .L_39)
.L_39:
        /*003c*/ 	.word	0x00000000
        /*0040*/ 	.short	0x0000
        /*0042*/ 	.short	0x0000
        /*0044*/ 	.byte	0x00, 0xf5, 0x21, 0x00


	//----- nvinfo : EIATTR_SPARSE_MMA_MASK
	.align		4
.L_40:
        /*0048*/ 	.byte	0x03, 0x50
        /*004a*/ 	.short	0x0000


	//----- nvinfo : EIATTR_MAXREG_COUNT
	.align		4
        /*004c*/ 	.byte	0x03, 0x1b
        /*004e*/ 	.short	0x00ff


	//----- nvinfo : EIATTR_MERCURY_ISA_VERSION
	.align		4
        /*0050*/ 	.byte	0x03, 0x5f
        /*0052*/ 	.short	0x0101


	//----- nvinfo : EIATTR_VRC_CTA_INIT_COUNT
	.align		4
        /*0054*/ 	.byte	0x02, 0x4a
	.zero		1
	.zero		1


	//----- nvinfo : EIATTR_EXIT_INSTR_OFFSETS
	.align		4
        /*0058*/ 	.byte	0x04, 0x1c
        /*005a*/ 	.short	(.L_42 - .L_41)


	//   ....[0]....
.L_41:
        /*005c*/ 	.word	0x000000d0


	//   ....[1]....
        /*0060*/ 	.word	0x00000530


	//----- nvinfo : EIATTR_CRS_STACK_SIZE
	.align		4
.L_42:
        /*0064*/ 	.byte	0x04, 0x1e
        /*0066*/ 	.short	(.L_44 - .L_43)
.L_43:
        /*0068*/ 	.word	0x00000000


	//----- nvinfo : EIATTR_CBANK_PARAM_SIZE
	.align		4
.L_44:
        /*006c*/ 	.byte	0x03, 0x19
        /*006e*/ 	.short	0x0018


	//----- nvinfo : EIATTR_PARAM_CBANK
	.align		4
        /*0070*/ 	.byte	0x04, 0x0a
        /*0072*/ 	.short	(.L_46 - .L_45)
	.align		4
.L_45:
        /*0074*/ 	.word	index@(.nv.constant0._Z11compute_gpuPiS_ii)
        /*0078*/ 	.short	0x0380
        /*007a*/ 	.short	0x0018


	//----- nvinfo : EIATTR_SW_WAR
	.align		4
.L_46:
        /*007c*/ 	.byte	0x04, 0x36
        /*007e*/ 	.short	(.L_48 - .L_47)
.L_47:
        /*0080*/ 	.word	0x00000008
.L_48:


//--------------------- .nv.info._Z18compute_shared_gpuPiS_ii --------------------------
	.section	.nv.info._Z18compute_shared_gpuPiS_ii,"",@"SHT_CUDA_INFO"
	.sectionflags	@""
	.align	4


	//----- nvinfo : EIATTR_CUDA_API_VERSION
	.align		4
        /*0000*/ 	.byte	0x04, 0x37
        /*0002*/ 	.short	(.L_50 - .L_49)
.L_49:
        /*0004*/ 	.word	0x00000082


	//----- nvinfo : EIATTR_KPARAM_INFO
	.align		4
.L_50:
        /*0008*/ 	.byte	0x04, 0x17
        /*000a*/ 	.short	(.L_52 - .L_51)
.L_51:
        /*000c*/ 	.word	0x00000000
        /*0010*/ 	.short	0x0003
        /*0012*/ 	.short	0x0014
        /*0014*/ 	.byte	0x00, 0xf0, 0x11, 0x00


	//----- nvinfo : EIATTR_KPARAM_INFO
	.align		4
.L_52:
        /*0018*/ 	.byte	0x04, 0x17
        /*001a*/ 	.short	(.L_54 - .L_53)
.L_53:
        /*001c*/ 	.word	0x00000000
        /*0020*/ 	.short	0x0002
        /*0022*/ 	.short	0x0010
        /*0024*/ 	.byte	0x00, 0xf0, 0x11, 0x00


	//----- nvinfo : EIATTR_KPARAM_INFO
	.align		4
.L_54:
        /*0028*/ 	.byte	0x04, 0x17
        /*002a*/ 	.short	(.L_56 - .L_55)
.L_55:
        /*002c*/ 	.word	0x00000000
        /*0030*/ 	.short	0x0001
        /*0032*/ 	.short	0x0008
        /*0034*/ 	.byte	0x00, 0xf5, 0x21, 0x00


	//----- nvinfo : EIATTR_KPARAM_INFO
	.align		4
.L_56:
        /*0038*/ 	.byte	0x04, 0x17
        /*003a*/ 	.short	(.L_58 - .L_57)
.L_57:
        /*003c*/ 	.word	0x00000000
        /*0040*/ 	.short	0x0000
        /*0042*/ 	.short	0x0000
        /*0044*/ 	.byte	0x00, 0xf5, 0x21, 0x00


	//----- nvinfo : EIATTR_SPARSE_MMA_MASK
	.align		4
.L_58:
        /*0048*/ 	.byte	0x03, 0x50
        /*004a*/ 	.short	0x0000


	//----- nvinfo : EIATTR_MAXREG_COUNT
	.align		4
        /*004c*/ 	.byte	0x03, 0x1b
        /*004e*/ 	.short	0x00ff


	//----- nvinfo : EIATTR_NUM_BARRIERS
	.align		4
        /*0050*/ 	.byte	0x02, 0x4c
        /*0052*/ 	.byte	0x01
	.zero		1


	//----- nvinfo : EIATTR_MERCURY_ISA_VERSION
	.align		4
        /*0054*/ 	.byte	0x03, 0x5f
        /*0056*/ 	.short	0x0101


	//----- nvinfo : EIATTR_VRC_CTA_INIT_COUNT
	.align		4
        /*0058*/ 	.byte	0x02, 0x4a
	.zero		1
	.zero		1


	//----- nvinfo : EIATTR_EXIT_INSTR_OFFSETS
	.align		4
        /*005c*/ 	.byte	0x04, 0x1c
        /*005e*/ 	.short	(.L_60 - .L_59)


	//   ....[0]....
.L_59:
        /*0060*/ 	.word	0x000001d0


	//   ....[1]....
        /*0064*/ 	.word	0x00000230


	//   ....[2]....
        /*0068*/ 	.word	0x00000420


	//----- nvinfo : EIATTR_CRS_STACK_SIZE
	.align		4
.L_60:
        /*006c*/ 	.byte	0x04, 0x1e
        /*006e*/ 	.short	(.L_62 - .L_61)
.L_61:
        /*0070*/ 	.word	0x00000000


	//----- nvinfo : EIATTR_CBANK_PARAM_SIZE
	.align		4
.L_62:
        /*0074*/ 	.byte	0x03, 0x19
        /*0076*/ 	.short	0x0018


	//----- nvinfo : EIATTR_PARAM_CBANK
	.align		4
        /*0078*/ 	.byte	0x04, 0x0a
        /*007a*/ 	.short	(.L_64 - .L_63)
	.align		4
.L_63:
        /*007c*/ 	.word	index@(.nv.constant0._Z18compute_shared_gpuPiS_ii)
        /*0080*/ 	.short	0x0380
        /*0082*/ 	.short	0x0018


	//----- nvinfo : EIATTR_SW_WAR
	.align		4
.L_64:
        /*0084*/ 	.byte	0x04, 0x36
        /*0086*/ 	.short	(.L_66 - .L_65)
.L_65:
        /*0088*/ 	.word	0x00000008
.L_66:


//--------------------- .nv.info._Z20compute_shared_gpuV2PiS_ii --------------------------
	.section	.nv.info._Z20compute_shared_gpuV2PiS_ii,"",@"SHT_CUDA_INFO"
	.sectionflags	@""
	.align	4


	//----- nvinfo : EIATTR_CUDA_API_VERSION
	.align		4
        /*0000*/ 	.byte	0x04, 0x37
        /*0002*/ 	.short	(.L_68 - .L_67)
.L_67:
        /*0004*/ 	.word	0x00000082


	//----- nvinfo : EIATTR_KPARAM_INFO
	.align		4
.L_68:
        /*0008*/ 	.byte	0x04, 0x17
        /*000a*/ 	.short	(.L_70 - .L_69)
.L_69:
        /*000c*/ 	.word	0x00000000
        /*0010*/ 	.short	0x0003
        /*0012*/ 	.short	0x0014
        /*0014*/ 	.byte	0x00, 0xf0, 0x11, 0x00


	//----- nvinfo : EIATTR_KPARAM_INFO
	.align		4
.L_70:
        /*0018*/ 	.byte	0x04, 0x17
        /*001a*/ 	.short	(.L_72 - .L_71)
.L_71:
        /*001c*/ 	.word	0x00000000
        /*0020*/ 	.short	0x0002
        /*0022*/ 	.short	0x0010
        /*0024*/ 	.byte	0x00, 0xf0, 0x11, 0x00


	//----- nvinfo : EIATTR_KPARAM_INFO
	.align		4
.L_72:
        /*0028*/ 	.byte	0x04, 0x17
        /*002a*/ 	.short	(.L_74 - .L_73)
.L_73:
        /*002c*/ 	.word	0x00000000
        /*0030*/ 	.short	0x0001
        /*0032*/ 	.short	0x0008
        /*0034*/ 	.byte	0x00, 0xf5, 0x21, 0x00


	//----- nvinfo : EIATTR_KPARAM_INFO
	.align		4
.L_74:
        /*0038*/ 	.byte	0x04, 0x17
        /*003a*/ 	.short	(.L_76 - .L_75)
.L_75:
        /*003c*/ 	.word	0x00000000
        /*0040*/ 	.short	0x0000
        /*0042*/ 	.short	0x0000
        /*0044*/ 	.byte	0x00, 0xf5, 0x21, 0x00


	//----- nvinfo : EIATTR_SPARSE_MMA_MASK
	.align		4
.L_76:
        /*0048*/ 	.byte	0x03, 0x50
        /*004a*/ 	.short	0x0000


	//----- nvinfo : EIATTR_MAXREG_COUNT
	.align		4
        /*004c*/ 	.byte	0x03, 0x1b
        /*004e*/ 	.short	0x00ff


	//----- nvinfo : EIATTR_NUM_BARRIERS
	.align		4
        /*0050*/ 	.byte	0x02, 0x4c
        /*0052*/ 	.byte	0x01
	.zero		1


	//----- nvinfo : EIATTR_EXTERNS
	.align		4
        /*0054*/ 	.byte	0x04, 0x0f
        /*0056*/ 	.short	(.L_78 - .L_77)


	//   ....[0]....
	.align		4
.L_77:
        /*0058*/ 	.word	index@(vprintf)


	//----- nvinfo : EIATTR_MERCURY_ISA_VERSION
	.align		4
.L_78:
        /*005c*/ 	.byte	0x03, 0x5f
        /*005e*/ 	.short	0x0101


	//----- nvinfo : EIATTR_VRC_CTA_INIT_COUNT
	.align		4
        /*0060*/ 	.byte	0x02, 0x4a
	.zero		1
	.zero		1


	//----- nvinfo : EIATTR_SYSCALL_OFFSETS
	.align		4
        /*0064*/ 	.byte	0x04, 0x46
        /*0066*/ 	.short	(.L_80 - .L_79)


	//   ....[0]....
.L_79:
        /*0068*/ 	.word	0x000003b0


	//----- nvinfo : EIATTR_EXIT_INSTR_OFFSETS
	.align		4
.L_80:
        /*006c*/ 	.byte	0x04, 0x1c
        /*006e*/ 	.short	(.L_82 - .L_81)


	//   ....[0]....
.L_81:
        /*0070*/ 	.word	0x00000640


	//   ....[1]....
        /*0074*/ 	.word	0x00000b10


	//   ....[2]....
        /*0078*/ 	.word	0x00000d20


	//----- nvinfo : EIATTR_CRS_STACK_SIZE
	.align		4
.L_82:
        /*007c*/ 	.byte	0x04, 0x1e
        /*007e*/ 	.short	(.L_84 - .L_83)
.L_83:
        /*0080*/ 	.word	0x00000000


	//----- nvinfo : EIATTR_CBANK_PARAM_SIZE
	.align		4
.L_84:
        /*0084*/ 	.byte	0x03, 0x19
        /*0086*/ 	.short	0x0018


	//----- nvinfo : EIATTR_PARAM_CBANK
	.align		4
        /*0088*/ 	.byte	0x04, 0x0a
        /*008a*/ 	.short	(.L_86 - .L_85)
	.align		4
.L_85:
        /*008c*/ 	.word	index@(.nv.constant0._Z20compute_shared_gpuV2PiS_ii)
        /*0090*/ 	.short	0x0380
        /*0092*/ 	.short	0x0018


	//----- nvinfo : EIATTR_SW_WAR
	.align		4
.L_86:
        /*0094*/ 	.byte	0x04, 0x36
        /*0096*/ 	.short	(.L_88 - .L_87)
.L_87:
        /*0098*/ 	.word	0x00000008
.L_88:


//--------------------- .nv.info._Z20compute_shared_gpuV1PiS_i --------------------------
	.section	.nv.info._Z20compute_shared_gpuV1PiS_i,"",@"SHT_CUDA_INFO"
	.sectionflags	@""
	.align	4


	//----- nvinfo : EIATTR_CUDA_API_VERSION
	.align		4
        /*0000*/ 	.byte	0x04, 0x37
        /*0002*/ 	.short	(.L_90 - .L_89)
.L_89:
        /*0004*/ 	.word	0x00000082


	//----- nvinfo : EIATTR_KPARAM_INFO
	.align		4
.L_90:
        /*0008*/ 	.byte	0x04, 0x17
        /*000a*/ 	.short	(.L_92 - .L_91)
.L_91:
        /*000c*/ 	.word	0x00000000
        /*0010*/ 	.short	0x0002
        /*0012*/ 	.short	0x0010
        /*0014*/ 	.byte	0x00, 0xf0, 0x11, 0x00


	//----- nvinfo : EIATTR_KPARAM_INFO
	.align		4
.L_92:
        /*0018*/ 	.byte	0x04, 0x17
        /*001a*/ 	.short	(.L_94 - .L_93)
.L_93:
        /*001c*/ 	.word	0x00000000
        /*0020*/ 	.short	0x0001
        /*0022*/ 	.short	0x0008
        /*0024*/ 	.byte	0x00, 0xf5, 0x21, 0x00


	//----- nvinfo : EIATTR_KPARAM_INFO
	.align		4
.L_94:
        /*0028*/ 	.byte	0x04, 0x17
        /*002a*/ 	.short	(.L_96 - .L_95)
.L_95:
        /*002c*/ 	.word	0x00000000
        /*0030*/ 	.short	0x0000
        /*0032*/ 	.short	0x0000
        /*0034*/ 	.byte	0x00, 0xf5, 0x21, 0x00


	//----- nvinfo : EIATTR_SPARSE_MMA_MASK
	.align		4
.L_96:
        /*0038*/ 	.byte	0x03, 0x50
        /*003a*/ 	.short	0x0000


	//----- nvinfo : EIATTR_MAXREG_COUNT
	.align		4
        /*003c*/ 	.byte	0x03, 0x1b
        /*003e*/ 	.short	0x00ff


	//----- nvinfo : EIATTR_NUM_BARRIERS
	.align		4
        /*0040*/ 	.byte	0x02, 0x4c
        /*0042*/ 	.byte	0x01
	.zero		1


	//----- nvinfo : EIATTR_MERCURY_ISA_VERSION
	.align		4
        /*0044*/ 	.byte	0x03, 0x5f
        /*0046*/ 	.short	0x0101


	//----- nvinfo : EIATTR_VRC_CTA_INIT_COUNT
	.align		4
        /*0048*/ 	.byte	0x02, 0x4a
	.zero		1
	.zero		1


	//----- nvinfo : EIATTR_EXIT_INSTR_OFFSETS
	.align		4
        /*004c*/ 	.byte	0x04, 0x1c
        /*004e*/ 	.short	(.L_98 - .L_97)


	//   ....[0]....
.L_97:
        /*0050*/ 	.word	0x000005f0


	//   ....[1]....
        /*0054*/ 	.word	0x00000830


	//   ....[2]....
        /*0058*/ 	.word	0x00000880


	//----- nvinfo : EIATTR_CRS_STACK_SIZE
	.align		4
.L_98:
        /*005c*/ 	.byte	0x04, 0x1e
        /*005e*/ 	.short	(.L_100 - .L_99)
.L_99:
        /*0060*/ 	.word	0x00000000


	//----- nvinfo : EIATTR_CBANK_PARAM_SIZE
	.align		4
.L_100:
        /*0064*/ 	.byte	0x03, 0x19
        /*0066*/ 	.short	0x0014


	//----- nvinfo : EIATTR_PARAM_CBANK
	.align		4
        /*0068*/ 	.byte	0x04, 0x0a
        /*006a*/ 	.short	(.L_102 - .L_101)
	.align		4
.L_101:
        /*006c*/ 	.word	index@(.nv.constant0._Z20compute_shared_gpuV1PiS_i)
        /*0070*/ 	.short	0x0380
        /*0072*/ 	.short	0x0014


	//----- nvinfo : EIATTR_SW_WAR
	.align		4
.L_102:
        /*0074*/ 	.byte	0x04, 0x36
        /*0076*/ 	.short	(.L_104 - .L_103)
.L_103:
        /*0078*/ 	.word	0x00000008
.L_104:


//--------------------- .nv.info._Z18compute_gpu_stridePiS_ii --------------------------
	.section	.nv.info._Z18compute_gpu_stridePiS_ii,"",@"SHT_CUDA_INFO"
	.sectionflags	@""
	.align	4


	//----- nvinfo : EIATTR_CUDA_API_VERSION
	.align		4
        /*0000*/ 	.byte	0x04, 0x37
        /*0002*/ 	.short	(.L_106 - .L_105)
.L_105:
        /*0004*/ 	.word	0x00000082


	//----- nvinfo : EIATTR_KPARAM_INFO
	.align		4
.L_106:
        /*0008*/ 	.byte	0x04, 0x17
        /*000a*/ 	.short	(.L_108 - .L_107)
.L_107:
        /*000c*/ 	.word	0x00000000
        /*0010*/ 	.short	0x0003
        /*0012*/ 	.short	0x0014
        /*0014*/ 	.byte	0x00, 0xf0, 0x11, 0x00


	//----- nvinfo : EIATTR_KPARAM_INFO
	.align		4
.L_108:
        /*0018*/ 	.byte	0x04, 0x17
        /*001a*/ 	.short	(.L_110 - .L_109)
.L_109:
        /*001c*/ 	.word	0x00000000
        /*0020*/ 	.short	0x0002
        /*0022*/ 	.short	0x0010
        /*0024*/ 	.byte	0x00, 0xf0, 0x11, 0x00


	//----- nvinfo : EIATTR_KPARAM_INFO
	.align		4
.L_110:
        /*0028*/ 	.byte	0x04, 0x17
        /*002a*/ 	.short	(.L_112 - .L_111)
.L_111:
        /*002c*/ 	.word	0x00000000
        /*0030*/ 	.short	0x0001
        /*0032*/ 	.short	0x0008
        /*0034*/ 	.byte	0x00, 0xf5, 0x21, 0x00


	//----- nvinfo : EIATTR_KPARAM_INFO
	.align		4
.L_112:
        /*0038*/ 	.byte	0x04, 0x17
        /*003a*/ 	.short	(.L_114 - .L_113)
.L_113:
        /*003c*/ 	.word	0x00000000
        /*0040*/ 	.short	0x0000
        /*0042*/ 	.short	0x0000
        /*0044*/ 	.byte	0x00, 0xf5, 0x21, 0x00


	//----- nvinfo : EIATTR_SPARSE_MMA_MASK
	.align		4
.L_114:
        /*0048*/ 	.byte	0x03, 0x50
        /*004a*/ 	.short	0x0000


	//----- nvinfo : EIATTR_MAXREG_COUNT
	.align		4
        /*004c*/ 	.byte	0x03, 0x1b
        /*004e*/ 	.short	0x00ff


	//----- nvinfo : EIATTR_MERCURY_ISA_VERSION
	.align		4
        /*0050*/ 	.byte	0x03, 0x5f
        /*0052*/ 	.short	0x0101


	//----- nvinfo : EIATTR_VRC_CTA_INIT_COUNT
	.align		4
        /*0054*/ 	.byte	0x02, 0x4a
	.zero		1
	.zero		1


	//----- nvinfo : EIATTR_EXIT_INSTR_OFFSETS
	.align		4
        /*0058*/ 	.byte	0x04, 0x1c
        /*005a*/ 	.short	(.L_116 - .L_115)


	//   ....[0]....
.L_115:
        /*005c*/ 	.word	0x00000060


	//   ....[1]....
        /*0060*/ 	.word	0x000004a0


	//----- nvinfo : EIATTR_CRS_STACK_SIZE
	.align		4
.L_116:
        /*0064*/ 	.byte	0x04, 0x1e
        /*0066*/ 	.short	(.L_118 - .L_117)
.L_117:
        /*0068*/ 	.word	0x00000000


	//----- nvinfo : EIATTR_CBANK_PARAM_SIZE
	.align		4
.L_118:
        /*006c*/ 	.byte	0x03, 0x19
        /*006e*/ 	.short	0x0018


	//----- nvinfo : EIATTR_PARAM_CBANK
	.align		4
        /*0070*/ 	.byte	0x04, 0x0a
        /*0072*/ 	.short	(.L_120 - .L_119)
	.align		4
.L_119:
        /*0074*/ 	.word	index@(.nv.constant0._Z18compute_gpu_stridePiS_ii)
        /*0078*/ 	.short	0x0380
        /*007a*/ 	.short	0x0018


	//----- nvinfo : EIATTR_SW_WAR
	.align		4
.L_120:
        /*007c*/ 	.byte	0x04, 0x36
        /*007e*/ 	.short	(.L_122 - .L_121)
.L_121:
        /*0080*/ 	.word	0x00000008
.L_122:


//--------------------- .nv.callgraph             --------------------------
	.section	.nv.callgraph,"",@"SHT_CUDA_CALLGRAPH"
	.align	4
	.sectionentsize	8
	.align		4
        /*0000*/ 	.word	0x00000000
	.align		4
        /*0004*/ 	.word	0xffffffff
	.align		4
        /*0008*/ 	.word	index@(_Z20compute_shared_gpuV2PiS_ii)
	.align		4
        /*000c*/ 	.word	index@(vprintf)
	.align		4
        /*0010*/ 	.word	0x00000000
	.align		4
        /*0014*/ 	.word	0xfffffffe
	.align		4
        /*0018*/ 	.word	0x00000000
	.align		4
        /*001c*/ 	.word	0xfffffffd
	.align		4
        /*0020*/ 	.word	0x00000000
	.align		4
        /*0024*/ 	.word	0xfffffffc


//--------------------- .nv.constant4             --------------------------
	.section	.nv.constant4,"a",@progbits
	.align	8
	.align		8
.nv.constant4:
        /*0000*/ 	.dword	$str
	.align		8
        /*0008*/ 	.dword	vprintf


//--------------------- .text._Z11compute_gpuPiS_ii --------------------------
	.section	.text._Z11compute_gpuPiS_ii,"ax",@progbits
	.align	128
        .global         _Z11compute_gpuPiS_ii
        .type           _Z11compute_gpuPiS_ii,@function
        .size           _Z11compute_gpuPiS_ii,(.L_x_44 - _Z11compute_gpuPiS_ii)
        .other          _Z11compute_gpuPiS_ii,@"STO_CUDA_ENTRY STV_DEFAULT"
_Z11compute_gpuPiS_ii:
.text._Z11compute_gpuPiS_ii:
[----:B------:R-:W-:Y:S01]  /*0000*/  LDC R1, c[0x0][0x37c] ;  /* 0x0000df00ff017b82 */ /* 0x000fe20000000800 */
[----:B------:R-:W0:Y:S07]  /*0010*/  S2R R3, SR_TID.X ;  /* 0x0000000000037919 */ /* 0x000e2e0000002100 */
[----:B------:R-:W0:Y:S01]  /*0020*/  LDC R0, c[0x0][0x360] ;  /* 0x0000d800ff007b82 */ /* 0x000e220000000800 */
[----:B------:R-:W1:Y:S01]  /*0030*/  LDCU UR10, c[0x0][0x394] ;  /* 0x00007280ff0a77ac */ /* 0x000e620008000800 */
[----:B------:R-:W2:Y:S06]  /*0040*/  S2R R2, SR_TID.Y ;  /* 0x0000000000027919 */ /* 0x000eac0000002200 */
[----:B------:R-:W0:Y:S08]  /*0050*/  S2UR UR4, SR_CTAID.X ;  /* 0x00000000000479c3 */ /* 0x000e300000002500 */
[----:B------:R-:W2:Y:S08]  /*0060*/  S2UR UR5, SR_CTAID.Y ;  /* 0x00000000000579c3 */ /* 0x000eb00000002600 */
[----:B------:R-:W2:Y:S01]  /*0070*/  LDC R15, c[0x0][0x364] ;  /* 0x0000d900ff0f7b82 */ /* 0x000ea20000000800 */
[----:B0-----:R-:W-:-:S04]  /*0080*/  IMAD R0, R0, UR4, R3 ;  /* 0x0000000400007c24 */ /* 0x001fc8000f8e0203 */
[----:B------:R-:W-:Y:S02]  /*0090*/  VIADD R0, R0, 0x1 ;  /* 0x0000000100007836 */ /* 0x000fe40000000000 */
[----:B--2---:R-:W-:-:S05]  /*00a0*/  IMAD R15, R15, UR5, R2 ;  /* 0x000000050f0f7c24 */ /* 0x004fca000f8e0202 */
[----:B-1----:R-:W-:-:S04]  /*00b0*/  ISETP.GE.AND P0, PT, R15, UR10, PT ;  /* 0x0000000a0f007c0c */ /* 0x002fc8000bf06270 */
[----:B------:R-:W-:-:S13]  /*00c0*/  ISETP.GT.OR P0, PT, R0, UR10, P0 ;  /* 0x0000000a00007c0c */ /* 0x000fda0008704670 */
[----:B------:R-:W-:Y:S05]  /*00d0*/  @P0 EXIT ;  /* 0x000000000000094d */ /* 0x000fea0003800000 */
[----:B------:R-:W-:Y:S01]  /*00e0*/  UIADD3 UR4, UPT, UPT, UR10, 0x2, URZ ;  /* 0x000000020a047890 */ /* 0x000fe2000fffe0ff */
[----:B------:R-:W0:Y:S01]  /*00f0*/  LDC.64 R2, c[0x0][0x380] ;  /* 0x0000e000ff027b82 */ /* 0x000e220000000a00 */
[----:B------:R-:W1:Y:S04]  /*0100*/  LDCU.64 UR12, c[0x0][0x380] ;  /* 0x00007000ff0c77ac */ /* 0x000e680008000a00 */
[----:B------:R-:W-:Y:S01]  /*0110*/  IMAD R0, R0, UR4, RZ ;  /* 0x0000000400007c24 */ /* 0x000fe2000f8e02ff */
[----:B------:R-:W-:Y:S02]  /*0120*/  USHF.R.S32.HI UR8, URZ, 0x1f, UR4 ;  /* 0x0000001fff087899 */ /* 0x000fe40008011404 */
[----:B------:R-:W-:Y:S02]  /*0130*/  UIADD3 UR5, UPT, UPT, UR10, 0x3, URZ ;  /* 0x000000030a057890 */ /* 0x000fe4000fffe0ff */
[C---:B------:R-:W-:Y:S01]  /*0140*/  IADD3 R13, P0, PT, R15.reuse, R0, RZ ;  /* 0x000000000f0d7210 */ /* 0x040fe20007f1e0ff */
[----:B------:R-:W-:Y:S01]  /*0150*/  IMAD.IADD R15, R15, 0x1, R0 ;  /* 0x000000010f0f7824 */ /* 0x000fe200078e0200 */
[----:B------:R-:W-:-:S02]  /*0160*/  USHF.R.S32.HI UR9, URZ, 0x1f, UR5 ;  /* 0x0000001fff097899 */ /* 0x000fc40008011405 */
[----:B------:R-:W-:Y:S01]  /*0170*/  LEA.HI.X.SX32 R14, R0, RZ, 0x1, P0 ;  /* 0x000000ff000e7211 */ /* 0x000fe200000f0eff */
[----:B------:R-:W2:Y:S01]  /*0180*/  LDCU.64 UR6, c[0x0][0x358] ;  /* 0x00006b00ff0677ac */ /* 0x000ea20008000a00 */
[C---:B------:R-:W-:Y:S02]  /*0190*/  IADD3 R9, P3, PT, R13.reuse, -UR4, RZ ;  /* 0x800000040d097c10 */ /* 0x040fe4000ff7e0ff */
[C---:B------:R-:W-:Y:S02]  /*01a0*/  IADD3 R6, P0, PT, R13.reuse, UR5, RZ ;  /* 0x000000050d067c10 */ /* 0x040fe4000ff1e0ff */
[----:B------:R-:W-:Y:S02]  /*01b0*/  IADD3.X R10, PT, PT, R14, ~UR8, RZ, P3, !PT ;  /* 0x800000080e0a7c10 */ /* 0x000fe40009ffe4ff */
[----:B------:R-:W-:Y:S02]  /*01c0*/  IADD3 R0, P1, PT, R13, -UR5, RZ ;  /* 0x800000050d007c10 */ /* 0x000fe4000ff3e0ff */
[----:B-1----:R-:W-:-:S02]  /*01d0*/  LEA R16, P3, R9, UR12, 0x2 ;  /* 0x0000000c09107c11 */ /* 0x002fc4000f8610ff */
[----:B------:R-:W-:Y:S01]  /*01e0*/  IADD3 R11, P2, PT, R13, UR4, RZ ;  /* 0x000000040d0b7c10 */ /* 0x000fe2000ff5e0ff */
[----:B------:R-:W-:Y:S01]  /*01f0*/  ULOP3.LUT UR4, URZ, UR10, URZ, 0x33, !UPT ;  /* 0x0000000aff047292 */ /* 0x000fe2000f8e33ff */
[C---:B------:R-:W-:Y:S02]  /*0200*/  IADD3.X R7, PT, PT, R14.reuse, UR9, RZ, P0, !PT ;  /* 0x000000090e077c10 */ /* 0x040fe400087fe4ff */
[----:B------:R-:W-:Y:S02]  /*0210*/  IADD3.X R5, PT, PT, R14, ~UR9, RZ, P1, !PT ;  /* 0x800000090e057c10 */ /* 0x000fe40008ffe4ff */
[----:B------:R-:W-:Y:S01]  /*0220*/  LEA.HI.X R17, R9, UR13, R10, 0x2, P3 ;  /* 0x0000000d09117c11 */ /* 0x000fe200098f140a */
[----:B------:R-:W-:Y:S01]  /*0230*/  IMAD.SHL.U32 R10, R13, 0x4, RZ ;  /* 0x000000040d0a7824 */ /* 0x000fe200078e00ff */
[----:B------:R-:W-:Y:S02]  /*0240*/  LEA R8, P0, R6, UR12, 0x2 ;  /* 0x0000000c06087c11 */ /* 0x000fe4000f8010ff */
[----:B------:R-:W-:Y:S01]  /*0250*/  LEA R4, P1, R0, UR12, 0x2 ;  /* 0x0000000c00047c11 */ /* 0x000fe2000f8210ff */
[----:B------:R-:W-:Y:S01]  /*0260*/  USHF.R.S32.HI UR5, URZ, 0x1f, UR10 ;  /* 0x0000001fff057899 */ /* 0x000fe2000801140a */
[----:B------:R-:W-:Y:S01]  /*0270*/  IADD3.X R12, PT, PT, R14, UR8, RZ, P2, !PT ;  /* 0x000000080e0c7c10 */ /* 0x000fe200097fe4ff */
[----:B--2---:R-:W2:Y:S01]  /*0280*/  LDG.E R16, desc[UR6][R16.64+0x4] ;  /* 0x0000040610107981 */ /* 0x004ea2000c1e1900 */
[----:B------:R-:W-:-:S02]  /*0290*/  LEA R18, P2, R11, UR12, 0x2 ;  /* 0x0000000c0b127c11 */ /* 0x000fc4000f8410ff */
[----:B------:R-:W-:Y:S02]  /*02a0*/  LEA.HI.X R9, R6, UR13, R7, 0x2, P0 ;  /* 0x0000000d06097c11 */ /* 0x000fe400080f1407 */
[----:B------:R-:W-:Y:S02]  /*02b0*/  LEA.HI.X R5, R0, UR13, R5, 0x2, P1 ;  /* 0x0000000d00057c11 */ /* 0x000fe400088f1405 */
[----:B------:R-:W-:Y:S01]  /*02c0*/  SHF.L.U64.HI R0, R13, 0x2, R14 ;  /* 0x000000020d007819 */ /* 0x000fe2000001020e */
[----:B------:R1:W3:Y:S01]  /*02d0*/  LDG.E R8, desc[UR6][R8.64+0x4] ;  /* 0x0000040608087981 */ /* 0x0002e2000c1e1900 */
[----:B------:R-:W-:Y:S02]  /*02e0*/  IADD3 R6, P0, PT, R10, UR12, RZ ;  /* 0x0000000c0a067c10 */ /* 0x000fe4000ff1e0ff */
[----:B------:R-:W-:Y:S01]  /*02f0*/  LEA.HI.X R19, R11, UR13, R12, 0x2, P2 ;  /* 0x0000000d0b137c11 */ /* 0x000fe200090f140c */
[C---:B------:R-:W-:Y:S01]  /*0300*/  VIADD R12, R15.reuse, 0x1 ;  /* 0x000000010f0c7836 */ /* 0x040fe20000000000 */
[----:B------:R-:W-:Y:S01]  /*0310*/  IADD3.X R7, PT, PT, R0, UR13, RZ, P0, !PT ;  /* 0x0000000d00077c10 */ /* 0x000fe200087fe4ff */
[--C-:B0-----:R-:W-:Y:S01]  /*0320*/  IMAD.WIDE R14, R15, 0x4, R2.reuse ;  /* 0x000000040f0e7825 */ /* 0x101fe200078e0202 */
[----:B------:R-:W4:Y:S02]  /*0330*/  LDG.E R4, desc[UR6][R4.64+0x4] ;  /* 0x0000040604047981 */ /* 0x000f24000c1e1900 */
[C---:B------:R-:W-:Y:S01]  /*0340*/  IADD3 R20, P1, PT, R12.reuse, UR10, RZ ;  /* 0x0000000a0c147c10 */ /* 0x040fe2000ff3e0ff */
[C---:B------:R-:W-:Y:S01]  /*0350*/  VIADD R13, R12.reuse, UR4 ;  /* 0x000000040c0d7c36 */ /* 0x040fe20008000000 */
[----:B------:R-:W2:Y:S02]  /*0360*/  LDG.E R11, desc[UR6][R18.64+0x4] ;  /* 0x00000406120b7981 */ /* 0x000ea4000c1e1900 */
[----:B------:R-:W-:Y:S01]  /*0370*/  LEA.HI.X.SX32 R21, R12, UR5, 0x1, P1 ;  /* 0x000000050c157c11 */ /* 0x000fe200088f0eff */
[----:B------:R-:W-:Y:S01]  /*0380*/  IMAD.WIDE R2, R13, 0x4, R2 ;  /* 0x000000040d027825 */ /* 0x000fe200078e0202 */
[C---:B------:R-:W-:Y:S01]  /*0390*/  LEA R12, P0, R20.reuse, UR12, 0x2 ;  /* 0x0000000c140c7c11 */ /* 0x040fe2000f8010ff */
[----:B------:R-:W3:Y:S04]  /*03a0*/  LDG.E R14, desc[UR6][R14.64] ;  /* 0x000000060e0e7981 */ /* 0x000ee8000c1e1900 */
[----:B------:R-:W2:Y:S01]  /*03b0*/  LDG.E R18, desc[UR6][R6.64+0x8] ;  /* 0x0000080606127981 */ /* 0x000ea2000c1e1900 */
[----:B------:R-:W-:-:S03]  /*03c0*/  LEA.HI.X R13, R20, UR13, R21, 0x2, P0 ;  /* 0x0000000d140d7c11 */ /* 0x000fc600080f1415 */
[----:B------:R-:W4:Y:S04]  /*03d0*/  LDG.E R2, desc[UR6][R2.64] ;  /* 0x0000000602027981 */ /* 0x000f28000c1e1900 */
[----:B------:R-:W5:Y:S01]  /*03e0*/  LDG.E R12, desc[UR6][R12.64+0x4] ;  /* 0x000004060c0c7981 */ /* 0x000f62000c1e1900 */
[----:B------:R-:W-:Y:S01]  /*03f0*/  BSSY.RECONVERGENT B0, `(.L_x_0) ;  /* 0x000000f000007945 */ /* 0x000fe20003800200 */
[----:B-1----:R-:W-:Y:S01]  /*0400*/  IMAD.MOV.U32 R9, RZ, RZ, 0x1 ;  /* 0x00000001ff097424 */ /* 0x002fe200078e00ff */
[----:B--2---:R-:W-:-:S04]  /*0410*/  IADD3 R11, PT, PT, R18, R16, R11 ;  /* 0x00000010120b7210 */ /* 0x004fc80007ffe00b */
[----:B---3--:R-:W-:-:S04]  /*0420*/  IADD3 R11, PT, PT, R8, R11, R14 ;  /* 0x0000000b080b7210 */ /* 0x008fc80007ffe00e */
[----:B----4-:R-:W-:-:S05]  /*0430*/  IADD3 R11, PT, PT, R2, R11, R4 ;  /* 0x0000000b020b7210 */ /* 0x010fca0007ffe004 */
[----:B-----5:R-:W-:-:S05]  /*0440*/  IMAD.IADD R11, R11, 0x1, R12 ;  /* 0x000000010b0b7824 */ /* 0x020fca00078e020c */
[----:B------:R-:W-:-:S13]  /*0450*/  ISETP.NE.AND P0, PT, R11, 0x3, PT ;  /* 0x000000030b00780c */ /* 0x000fda0003f05270 */
[----:B------:R-:W-:Y:S05]  /*0460*/  @!P0 BRA `(.L_x_1) ;  /* 0x00000000001c8947 */ /* 0x000fea0003800000 */
[----:B------:R-:W-:-:S13]  /*0470*/  ISETP.NE.AND P0, PT, R11, 0x2, PT ;  /* 0x000000020b00780c */ /* 0x000fda0003f05270 */
[----:B------:R-:W-:Y:S05]  /*0480*/  @P0 BRA `(.L_x_2) ;  /* 0x0000000000100947 */ /* 0x000fea0003800000 */
[----:B------:R-:W2:Y:S02]  /*0490*/  LDG.E R6, desc[UR6][R6.64+0x4] ;  /* 0x0000040606067981 */ /* 0x000ea4000c1e1900 */
[----:B--2---:R-:W-:-:S04]  /*04a0*/  ISETP.NE.AND P0, PT, R6, RZ, PT ;  /* 0x000000ff0600720c */ /* 0x004fc80003f05270 */
[----:B------:R-:W-:Y:S01]  /*04b0*/  SEL R9, RZ, 0x1, !P0 ;  /* 0x00000001ff097807 */ /* 0x000fe20004000000 */
[----:B------:R-:W-:Y:S08]  /*04c0*/  BRA `(.L_x_1) ;  /* 0x0000000000047947 */ /* 0x000ff00003800000 */
.L_x_2:
[----:B------:R-:W-:-:S07]  /*04d0*/  IMAD.MOV.U32 R9, RZ, RZ, RZ ;  /* 0x000000ffff097224 */ /* 0x000fce00078e00ff */
.L_x_1:
[----:B------:R-:W-:Y:S05]  /*04e0*/  BSYNC.RECONVERGENT B0 ;  /* 0x0000000000007941 */ /* 0x000fea0003800200 */
.L_x_0:
[----:B------:R-:W0:Y:S02]  /*04f0*/  LDCU.64 UR4, c[0x0][0x388] ;  /* 0x00007100ff0477ac */ /* 0x000e240008000a00 */
[----:B0-----:R-:W-:-:S04]  /*0500*/  IADD3 R10, P0, PT, R10, UR4, RZ ;  /* 0x000000040a0a7c10 */ /* 0x001fc8000ff1e0ff */
[----:B------:R-:W-:-:S05]  /*0510*/  IADD3.X R11, PT, PT, R0, UR5, RZ, P0, !PT ;  /* 0x00000005000b7c10 */ /* 0x000fca00087fe4ff */
[----:B------:R-:W-:Y:S01]  /*0520*/  STG.E desc[UR6][R10.64+0x4], R9 ;  /* 0x000004090a007986 */ /* 0x000fe2000c101906 */
[----:B------:R-:W-:Y:S05]  /*0530*/  EXIT ;  /* 0x000000000000794d */ /* 0x000fea0003800000 */
.L_x_3:
[----:B------:R-:W-:-:S00]  /*0540*/  BRA `(.L_x_3) ;  /* 0xfffffffc00fc7947 */ /* 0x000fc0000383ffff */
[----:B------:R-:W-:-:S00]  /*0550*/  NOP ;  /* 0x0000000000007918 */ /* 0x000fc00000000000 */
        /* <DEDUP_REMOVED lines=10> */
.L_x_44:


//--------------------- .text._Z18compute_shared_gpuPiS_ii --------------------------
	.section	.text._Z18compute_shared_gpuPiS_ii,"ax",@progbits
	.align	128
        .global         _Z18compute_shared_gpuPiS_ii
        .type           _Z18compute_shared_gpuPiS_ii,@function
        .size           _Z18compute_shared_gpuPiS_ii,(.L_x_45 - _Z18compute_shared_gpuPiS_ii)
        .other          _Z18compute_shared_gpuPiS_ii,@"STO_CUDA_ENTRY STV_DEFAULT"
_Z18compute_shared_gpuPiS_ii:
.text._Z18compute_shared_gpuPiS_ii:
[----:B------:R-:W-:Y:S01]  /*0000*/  LDC R1, c[0x0][0x37c] ;  /* 0x0000df00ff017b82 */ /* 0x000fe20000000800 */
[----:B------:R-:W0:Y:S01]  /*0010*/  S2R R0, SR_CTAID.X ;  /* 0x0000000000007919 */ /* 0x000e220000002500 */
[----:B------:R-:W1:Y:S06]  /*0020*/  LDCU UR10, c[0x0][0x360] ;  /* 0x00006c00ff0a77ac */ /* 0x000e6c0008000800 */
[----:B------:R-:W2:Y:S01]  /*0030*/  LDC.64 R2, c[0x0][0x380] ;  /* 0x0000e000ff027b82 */ /* 0x000ea20000000a00 */
[----:B------:R-:W0:Y:S01]  /*0040*/  S2R R9, SR_TID.X ;  /* 0x0000000000097919 */ /* 0x000e220000002100 */
[----:B------:R-:W3:Y:S01]  /*0050*/  LDCU UR6, c[0x0][0x364] ;  /* 0x00006c80ff0677ac */ /* 0x000ee20008000800 */
[----:B------:R-:W4:Y:S01]  /*0060*/  S2R R5, SR_CTAID.Y ;  /* 0x0000000000057919 */ /* 0x000f220000002600 */
[----:B------:R-:W5:Y:S01]  /*0070*/  LDCU UR11, c[0x0][0x394] ;  /* 0x00007280ff0b77ac */ /* 0x000f620008000800 */
[----:B------:R-:W4:Y:S01]  /*0080*/  S2R R4, SR_TID.Y ;  /* 0x0000000000047919 */ /* 0x000f220000002200 */
[----:B------:R-:W2:Y:S01]  /*0090*/  LDCU.64 UR8, c[0x0][0x358] ;  /* 0x00006b00ff0877ac */ /* 0x000ea20008000a00 */
[----:B-1----:R-:W-:-:S02]  /*00a0*/  UIADD3 UR4, UPT, UPT, UR10, -0x2, URZ ;  /* 0xfffffffe0a047890 */ /* 0x002fc4000fffe0ff */
[----:B---3--:R-:W-:Y:S02]  /*00b0*/  UIADD3 UR5, UPT, UPT, UR6, -0x2, URZ ;  /* 0xfffffffe06057890 */ /* 0x008fe4000fffe0ff */
[----:B-----5:R-:W-:Y:S02]  /*00c0*/  UIADD3 UR7, UPT, UPT, UR11, 0x2, URZ ;  /* 0x000000020b077890 */ /* 0x020fe4000fffe0ff */
[----:B0-----:R-:W-:Y:S02]  /*00d0*/  IMAD R0, R0, UR4, R9 ;  /* 0x0000000400007c24 */ /* 0x001fe4000f8e0209 */
[----:B----4-:R-:W-:-:S05]  /*00e0*/  IMAD R5, R5, UR5, R4 ;  /* 0x0000000505057c24 */ /* 0x010fca000f8e0204 */
[----:B------:R-:W-:Y:S01]  /*00f0*/  VIMNMX R6, PT, PT, R0, R5, !PT ;  /* 0x0000000500067248 */ /* 0x000fe20007fe0100 */
[----:B------:R-:W-:-:S03]  /*0100*/  IMAD R5, R5, UR7, R0 ;  /* 0x0000000705057c24 */ /* 0x000fc6000f8e0200 */
[----:B------:R-:W-:Y:S01]  /*0110*/  ISETP.GE.AND P1, PT, R6, UR7, PT ;  /* 0x0000000706007c0c */ /* 0x000fe2000bf26270 */
[----:B--2---:R-:W-:-:S12]  /*0120*/  IMAD.WIDE R2, R5, 0x4, R2 ;  /* 0x0000000405027825 */ /* 0x004fd800078e0202 */
[----:B------:R-:W2:Y:S01]  /*0130*/  @!P1 LDG.E R7, desc[UR8][R2.64] ;  /* 0x0000000802079981 */ /* 0x000ea2000c1e1900 */
[----:B------:R-:W0:Y:S01]  /*0140*/  S2UR UR5, SR_CgaCtaId ;  /* 0x00000000000579c3 */ /* 0x000e220000008800 */
[----:B------:R-:W-:Y:S01]  /*0150*/  UMOV UR4, 0x400 ;  /* 0x0000040000047882 */ /* 0x000fe20000000000 */
[----:B------:R-:W-:Y:S01]  /*0160*/  IMAD R0, R9, UR6, R4 ;  /* 0x0000000609007c24 */ /* 0x000fe2000f8e0204 */
[----:B------:R-:W-:-:S04]  /*0170*/  ISETP.GT.AND P0, PT, R6, UR11, PT ;  /* 0x0000000b06007c0c */ /* 0x000fc8000bf04270 */
[----:B------:R-:W-:Y:S01]  /*0180*/  ISETP.EQ.OR P0, PT, R9, RZ, P0 ;  /* 0x000000ff0900720c */ /* 0x000fe20000702670 */
[----:B0-----:R-:W-:-:S06]  /*0190*/  ULEA UR4, UR5, UR4, 0x18 ;  /* 0x0000000405047291 */ /* 0x001fcc000f8ec0ff */
[----:B------:R-:W-:-:S05]  /*01a0*/  LEA R0, R0, UR4, 0x2 ;  /* 0x0000000400007c11 */ /* 0x000fca000f8e10ff */
[----:B--2---:R0:W-:Y:S01]  /*01b0*/  @!P1 STS [R0], R7 ;  /* 0x0000000700009388 */ /* 0x0041e20000000800 */
[----:B------:R-:W-:Y:S06]  /*01c0*/  BAR.SYNC.DEFER_BLOCKING 0x0 ;  /* 0x0000000000007b1d */ /* 0x000fec0000010000 */
[----:B------:R-:W-:Y:S05]  /*01d0*/  @P0 EXIT ;  /* 0x000000000000094d */ /* 0x000fea0003800000 */
[----:B------:R-:W-:Y:S02]  /*01e0*/  UIADD3 UR5, UPT, UPT, UR6, -0x1, URZ ;  /* 0xffffffff06057890 */ /* 0x000fe4000fffe0ff */
[----:B------:R-:W-:-:S04]  /*01f0*/  UIADD3 UR4, UPT, UPT, UR10, -0x1, URZ ;  /* 0xffffffff0a047890 */ /* 0x000fc8000fffe0ff */
[----:B------:R-:W-:-:S04]  /*0200*/  ISETP.GE.U32.AND P0, PT, R4, UR5, PT ;  /* 0x0000000504007c0c */ /* 0x000fc8000bf06070 */
[----:B------:R-:W-:-:S04]  /*0210*/  ISETP.GE.U32.OR P0, PT, R9, UR4, P0 ;  /* 0x0000000409007c0c */ /* 0x000fc80008706470 */
[----:B------:R-:W-:-:S13]  /*0220*/  ISETP.EQ.OR P0, PT, R4, RZ, P0 ;  /* 0x000000ff0400720c */ /* 0x000fda0000702670 */
[----:B------:R-:W-:Y:S05]  /*0230*/  @P0 EXIT ;  /* 0x000000000000094d */ /* 0x000fea0003800000 */
[----:B------:R-:W-:Y:S01]  /*0240*/  USHF.L.U32 UR4, UR6, 0x2, URZ ;  /* 0x0000000206047899 */ /* 0x000fe200080006ff */
[----:B------:R-:W-:Y:S01]  /*0250*/  LDS R9, [R0+-0x4] ;  /* 0xfffffc0000097984 */ /* 0x000fe20000000800 */
[----:B------:R-:W-:Y:S02]  /*0260*/  BSSY.RECONVERGENT B0, `(.L_x_4) ;  /* 0x0000017000007945 */ /* 0x000fe40003800200 */
[----:B------:R-:W-:Y:S01]  /*0270*/  ULOP3.LUT UR5, UR4, 0xfffffffc, URZ, 0x3c, !UPT ;  /* 0xfffffffc04057892 */ /* 0x000fe2000f8e3cff */
[----:B------:R-:W-:Y:S04]  /*0280*/  LDS R8, [R0+0x4] ;  /* 0x0000040000087984 */ /* 0x000fe80000000800 */
[----:B------:R-:W-:Y:S04]  /*0290*/  LDS R11, [R0+UR4+-0x4] ;  /* 0xfffffc04000b7984 */ /* 0x000fe80008000800 */
[----:B------:R-:W-:Y:S04]  /*02a0*/  LDS R4, [R0+UR5] ;  /* 0x0000000500047984 */ /* 0x000fe80008000800 */
[----:B0-----:R-:W-:Y:S04]  /*02b0*/  LDS R7, [R0+UR5+0x4] ;  /* 0x0000040500077984 */ /* 0x001fe80008000800 */
[----:B------:R-:W0:Y:S04]  /*02c0*/  LDS R6, [R0+UR5+0x8] ;  /* 0x0000080500067984 */ /* 0x000e280008000800 */
[----:B------:R-:W1:Y:S04]  /*02d0*/  LDS R10, [R0+UR4] ;  /* 0x00000004000a7984 */ /* 0x000e680008000800 */
[----:B------:R-:W2:Y:S01]  /*02e0*/  LDS R13, [R0+UR4+0x4] ;  /* 0x00000404000d7984 */ /* 0x000ea20008000800 */
[----:B0-----:R-:W-:Y:S01]  /*02f0*/  IADD3 R4, PT, PT, R6, R7, R4 ;  /* 0x0000000706047210 */ /* 0x001fe20007ffe004 */
[----:B------:R-:W-:-:S03]  /*0300*/  IMAD.MOV.U32 R7, RZ, RZ, 0x1 ;  /* 0x00000001ff077424 */ /* 0x000fc600078e00ff */
[----:B------:R-:W-:-:S04]  /*0310*/  IADD3 R4, PT, PT, R8, R4, R9 ;  /* 0x0000000408047210 */ /* 0x000fc80007ffe009 */
[----:B-1----:R-:W-:-:S05]  /*0320*/  IADD3 R4, PT, PT, R10, R4, R11 ;  /* 0x000000040a047210 */ /* 0x002fca0007ffe00b */
[----:B--2---:R-:W-:-:S05]  /*0330*/  IMAD.IADD R4, R4, 0x1, R13 ;  /* 0x0000000104047824 */ /* 0x004fca00078e020d */
        /* <DEDUP_REMOVED lines=8> */
.L_x_6:
[----:B------:R-:W-:-:S07]  /*03c0*/  IMAD.MOV.U32 R7, RZ, RZ, RZ ;  /* 0x000000ffff077224 */ /* 0x000fce00078e00ff */
.L_x_5:
[----:B------:R-:W-:Y:S05]  /*03d0*/  BSYNC.RECONVERGENT B0 ;  /* 0x0000000000007941 */ /* 0x000fea0003800200 */
.L_x_4:
[----:B------:R-:W0:Y:S02]  /*03e0*/  LDC.64 R2, c[0x0][0x388] ;  /* 0x0000e200ff027b82 */ /* 0x000e240000000a00 */
[----:B0-----:R-:W-:-:S05]  /*03f0*/  IMAD.WIDE R2, R5, 0x4, R2 ;  /* 0x0000000405027825 */ /* 0x001fca00078e0202 */
[----:B------:R-:W-:Y:S01]  /*0400*/  STG.E desc[UR8][R2.64], R7 ;  /* 0x0000000702007986 */ /* 0x000fe2000c101908 */
[----:B------:R-:W-:Y:S06]  /*0410*/  BAR.SYNC.DEFER_BLOCKING 0x0 ;  /* 0x0000000000007b1d */ /* 0x000fec0000010000 */
[----:B------:R-:W-:Y:S05]  /*0420*/  EXIT ;  /* 0x000000000000794d */ /* 0x000fea0003800000 */
.L_x_7:
        /* <DEDUP_REMOVED lines=13> */
.L_x_45:


//--------------------- .text._Z20compute_shared_gpuV2PiS_ii --------------------------
	.section	.text._Z20compute_shared_gpuV2PiS_ii,"ax",@progbits
	.align	128
        .global         _Z20compute_shared_gpuV2PiS_ii
        .type           _Z20compute_shared_gpuV2PiS_ii,@function
        .size           _Z20compute_shared_gpuV2PiS_ii,(.L_x_46 - _Z20compute_shared_gpuV2PiS_ii)
        .other          _Z20compute_shared_gpuV2PiS_ii,@"STO_CUDA_ENTRY STV_DEFAULT"
_Z20compute_shared_gpuV2PiS_ii:
.text._Z20compute_shared_gpuV2PiS_ii:
[----:B------:R-:W0:Y:S01]  /*0000*/  LDC R1, c[0x0][0x37c] ;  /* 0x0000df00ff017b82 */ /* 0x000e220000000800 */
[----:B------:R-:W1:Y:S01]  /*0010*/  S2R R5, SR_CTAID.X ;  /* 0x0000000000057919 */ /* 0x000e620000002500 */
[----:B------:R-:W2:Y:S01]  /*0020*/  LDCU UR7, c[0x0][0x394] ;  /* 0x00007280ff0777ac */ /* 0x000ea20008000800 */
[----:B------:R-:W-:Y:S01]  /*0030*/  MOV R2, 0x400 ;  /* 0x0000040000027802 */ /* 0x000fe20000000f00 */
[----:B------:R-:W-:Y:S01]  /*0040*/  BSSY.RECONVERGENT B0, `(.L_x_8) ;  /* 0x000002f000007945 */ /* 0x000fe20003800200 */
[----:B------:R-:W1:Y:S01]  /*0050*/  S2R R22, SR_TID.X ;  /* 0x0000000000167919 */ /* 0x000e620000002100 */
[----:B------:R-:W3:Y:S01]  /*0060*/  LDCU UR5, c[0x0][0x2f8] ;  /* 0x00005f00ff0577ac */ /* 0x000ee20008000800 */
[----:B0-----:R-:W-:Y:S01]  /*0070*/  IADD3 R1, PT, PT, R1, -0x8, RZ ;  /* 0xfffffff801017810 */ /* 0x001fe20007ffe0ff */
[----:B------:R-:W0:Y:S01]  /*0080*/  S2R R18, SR_CTAID.Y ;  /* 0x0000000000127919 */ /* 0x000e220000002600 */
[----:B------:R-:W4:Y:S01]  /*0090*/  LDCU UR6, c[0x0][0x2fc] ;  /* 0x00005f80ff0677ac */ /* 0x000f220008000800 */
[----:B------:R-:W5:Y:S01]  /*00a0*/  LDC R4, c[0x0][0x370] ;  /* 0x0000dc00ff047b82 */ /* 0x000f620000000800 */
[----:B------:R-:W0:Y:S01]  /*00b0*/  S2R R19, SR_TID.Y ;  /* 0x0000000000137919 */ /* 0x000e220000002200 */
[----:B------:R-:W0:Y:S01]  /*00c0*/  LDCU.64 UR36, c[0x0][0x358] ;  /* 0x00006b00ff2477ac */ /* 0x000e220008000a00 */
[----:B------:R-:W0:Y:S01]  /*00d0*/  S2R R3, SR_CgaCtaId ;  /* 0x0000000000037919 */ /* 0x000e220000008800 */
[----:B--2---:R-:W-:Y:S01]  /*00e0*/  UIADD3 UR4, UPT, UPT, UR7, 0x2, URZ ;  /* 0x0000000207047890 */ /* 0x004fe2000fffe0ff */
[----:B---3--:R-:W-:-:S04]  /*00f0*/  IADD3 R6, P1, PT, R1, UR5, RZ ;  /* 0x0000000501067c10 */ /* 0x008fc8000ff3e0ff */
[----:B----4-:R-:W-:Y:S01]  /*0100*/  IADD3.X R7, PT, PT, RZ, UR6, RZ, P1, !PT ;  /* 0x00000006ff077c10 */ /* 0x010fe20008ffe4ff */
[----:B-----5:R-:W-:Y:S02]  /*0110*/  IMAD.SHL.U32 R23, R4, 0x20, RZ ;  /* 0x0000002004177824 */ /* 0x020fe400078e00ff */
[----:B-1----:R-:W-:-:S05]  /*0120*/  IMAD R0, R5, 0x20, R22 ;  /* 0x0000002005007824 */ /* 0x002fca00078e0216 */
[----:B------:R-:W-:Y:S01]  /*0130*/  IADD3 R16, PT, PT, R0, 0x1, RZ ;  /* 0x0000000100107810 */ /* 0x000fe20007ffe0ff */
[----:B0-----:R-:W-:-:S03]  /*0140*/  IMAD R18, R18, 0x20, R19 ;  /* 0x0000002012127824 */ /* 0x001fc600078e0213 */
[----:B------:R-:W-:Y:S02]  /*0150*/  ISETP.GE.AND P0, PT, R16, UR4, PT ;  /* 0x0000000410007c0c */ /* 0x000fe4000bf06270 */
[----:B------:R-:W-:Y:S02]  /*0160*/  LEA R3, R3, R2, 0x18 ;  /* 0x0000000203037211 */ /* 0x000fe400078ec0ff */
[----:B------:R-:W-:Y:S02]  /*0170*/  ISETP.GT.U32.OR P0, PT, R0, 0x7ffffffe, P0 ;  /* 0x7ffffffe0000780c */ /* 0x000fe40000704470 */
[----:B------:R-:W-:Y:S01]  /*0180*/  MOV R2, 0x8 ;  /* 0x0000000800027802 */ /* 0x000fe20000000f00 */
[----:B------:R-:W-:Y:S01]  /*0190*/  IMAD R24, R22, 0x84, R3 ;  /* 0x0000008416187824 */ /* 0x000fe200078e0203 */
[C---:B------:R-:W-:Y:S02]  /*01a0*/  ISETP.GT.OR P0, PT, R18.reuse, UR7, P0 ;  /* 0x0000000712007c0c */ /* 0x040fe40008704670 */
[----:B------:R-:W-:-:S02]  /*01b0*/  IADD3 R17, PT, PT, R18, 0x1, RZ ;  /* 0x0000000112117810 */ /* 0x000fc40007ffe0ff */
[----:B------:R-:W-:-:S09]  /*01c0*/  LEA R24, R19, R24, 0x2 ;  /* 0x0000001813187211 */ /* 0x000fd200078e10ff */
[----:B------:R-:W-:Y:S05]  /*01d0*/  @P0 BRA `(.L_x_9) ;  /* 0x0000000000540947 */ /* 0x000fea0003800000 */
[----:B------:R-:W0:Y:S01]  /*01e0*/  LDC.64 R10, c[0x0][0x380] ;  /* 0x0000e000ff0a7b82 */ /* 0x000e220000000a00 */
[----:B------:R-:W-:-:S04]  /*01f0*/  IMAD R13, R17, R23, R16 ;  /* 0x00000017110d7224 */ /* 0x000fc800078e0210 */
[C---:B------:R-:W-:Y:S01]  /*0200*/  IMAD R5, R4.reuse, 0x200, R13 ;  /* 0x0000020004057824 */ /* 0x040fe200078e020d */
[----:B------:R-:W-:-:S04]  /*0210*/  LEA R9, R4, R13, 0x8 ;  /* 0x0000000d04097211 */ /* 0x000fc800078e40ff */
[----:B------:R-:W-:Y:S01]  /*0220*/  LEA R3, R4, R5, 0x8 ;  /* 0x0000000504037211 */ /* 0x000fe200078e40ff */
[----:B0-----:R-:W-:-:S04]  /*0230*/  IMAD.WIDE R12, R13, 0x4, R10 ;  /* 0x000000040d0c7825 */ /* 0x001fc800078e020a */
[--C-:B------:R-:W-:Y:S02]  /*0240*/  IMAD.WIDE R8, R9, 0x4, R10.reuse ;  /* 0x0000000409087825 */ /* 0x100fe400078e020a */
[----:B------:R-:W2:Y:S02]  /*0250*/  LDG.E R12, desc[UR36][R12.64] ;  /* 0x000000240c0c7981 */ /* 0x000ea4000c1e1900 */
[--C-:B------:R-:W-:Y:S02]  /*0260*/  IMAD.WIDE R4, R5, 0x4, R10.reuse ;  /* 0x0000000405047825 */ /* 0x100fe400078e020a */
[----:B------:R-:W3:Y:S02]  /*0270*/  LDG.E R8, desc[UR36][R8.64] ;  /* 0x0000002408087981 */ /* 0x000ee4000c1e1900 */
[----:B------:R-:W-:Y:S02]  /*0280*/  IMAD.WIDE R10, R3, 0x4, R10 ;  /* 0x00000004030a7825 */ /* 0x000fe400078e020a */
[----:B------:R-:W4:Y:S04]  /*0290*/  LDG.E R4, desc[UR36][R4.64] ;  /* 0x0000002404047981 */ /* 0x000f28000c1e1900 */
[----:B------:R-:W5:Y:S01]  /*02a0*/  LDG.E R10, desc[UR36][R10.64] ;  /* 0x000000240a0a7981 */ /* 0x000f62000c1e1900 */
[----:B--2---:R-:W-:-:S02]  /*02b0*/  I2FP.F32.S32 R3, R12 ;  /* 0x0000000c00037245 */ /* 0x004fc40000201400 */
[----:B---3--:R-:W-:Y:S02]  /*02c0*/  I2FP.F32.S32 R15, R8 ;  /* 0x00000008000f7245 */ /* 0x008fe40000201400 */
[----:B----4-:R-:W-:Y:S02]  /*02d0*/  I2FP.F32.S32 R21, R4 ;  /* 0x0000000400157245 */ /* 0x010fe40000201400 */
[----:B-----5:R-:W-:Y:S01]  /*02e0*/  I2FP.F32.S32 R25, R10 ;  /* 0x0000000a00197245 */ /* 0x020fe20000201400 */
[----:B------:R0:W-:Y:S04]  /*02f0*/  STS [R24], R3 ;  /* 0x0000000318007388 */ /* 0x0001e80000000800 */
[----:B------:R0:W-:Y:S04]  /*0300*/  STS [R24+0x20], R15 ;  /* 0x0000200f18007388 */ /* 0x0001e80000000800 */
[----:B------:R0:W-:Y:S04]  /*0310*/  STS [R24+0x40], R21 ;  /* 0x0000401518007388 */ /* 0x0001e80000000800 */
[----:B------:R0:W-:Y:S02]  /*0320*/  STS [R24+0x60], R25 ;  /* 0x0000601918007388 */ /* 0x0001e40000000800 */
.L_x_9:
[----:B------:R-:W-:Y:S05]  /*0330*/  BSYNC.RECONVERGENT B0 ;  /* 0x0000000000007941 */ /* 0x000fea0003800200 */
.L_x_8:
[----:B0-----:R-:W0:Y:S01]  /*0340*/  LDC.64 R2, c[0x4][R2] ;  /* 0x0100000002027b82 */ /* 0x001e220000000a00 */
[----:B------:R1:W-:Y:S01]  /*0350*/  STL.64 [R1], R16 ;  /* 0x0000001001007387 */ /* 0x0003e20000100a00 */
[----:B------:R-:W2:Y:S02]  /*0360*/  LDCU.64 UR4, c[0x4][URZ] ;  /* 0x01000000ff0477ac */ /* 0x000ea40008000a00 */
[----:B--2---:R-:W-:Y:S01]  /*0370*/  IMAD.U32 R4, RZ, RZ, UR4 ;  /* 0x00000004ff047e24 */ /* 0x004fe2000f8e00ff */
[----:B------:R-:W-:-:S03]  /*0380*/  MOV R5, UR5 ;  /* 0x0000000500057c02 */ /* 0x000fc60008000f00 */
[----:B-1----:R-:W-:Y:S06]  /*0390*/  BAR.SYNC.DEFER_BLOCKING 0x0 ;  /* 0x0000000000007b1d */ /* 0x002fec0000010000 */
[----:B------:R-:W-:-:S07]  /*03a0*/  LEPC R20, `(.L_x_10) ;  /* 0x000000001014794e */ /* 0x000fce0000000000 */
[----:B0-----:R-:W-:Y:S05]  /*03b0*/  CALL.ABS.NOINC R2 ;  /* 0x0000000002007343 */ /* 0x001fea0003c00000 */
.L_x_10:
[----:B------:R-:W0:Y:S01]  /*03c0*/  LDC R0, c[0x0][0x394] ;  /* 0x0000e500ff007b82 */ /* 0x000e220000000800 */
[----:B------:R-:W-:Y:S01]  /*03d0*/  IADD3 R22, PT, PT, R22, -0x1, RZ ;  /* 0xffffffff16167810 */ /* 0x000fe20007ffe0ff */
[----:B------:R-:W-:Y:S03]  /*03e0*/  BSSY.RECONVERGENT B0, `(.L_x_11) ;  /* 0x0000024000007945 */ /* 0x000fe60003800200 */
[----:B------:R-:W-:Y:S01]  /*03f0*/  VIADDMNMX.U32 R3, R19, 0xffffffff, R22, !PT ;  /* 0xffffffff13037846 */ /* 0x000fe20007800016 */
[----:B0-----:R-:W-:-:S05]  /*0400*/  VIADD R0, R0, 0x1 ;  /* 0x0000000100007836 */ /* 0x001fca0000000000 */
[----:B------:R-:W-:-:S13]  /*0410*/  ISETP.GE.U32.AND P0, PT, R3, R0, PT ;  /* 0x000000000300720c */ /* 0x000fda0003f06070 */
[----:B------:R-:W-:Y:S05]  /*0420*/  @P0 BRA `(.L_x_12) ;  /* 0x00000000007c0947 */ /* 0x000fea0003800000 */
[----:B------:R-:W-:Y:S01]  /*0430*/  LDS R2, [R24+-0x4] ;  /* 0xfffffc0018027984 */ /* 0x000fe20000000800 */
[----:B------:R-:W-:Y:S01]  /*0440*/  IMAD R17, R17, R23, R16 ;  /* 0x0000001711117224 */ /* 0x000fe200078e0210 */
[----:B------:R-:W-:Y:S02]  /*0450*/  BSSY.RECONVERGENT B1, `(.L_x_13) ;  /* 0x000001b000017945 */ /* 0x000fe40003800200 */
[----:B------:R-:W0:Y:S04]  /*0460*/  LDS R3, [R24+0x4] ;  /* 0x0000040018037984 */ /* 0x000e280000000800 */
[----:B------:R-:W1:Y:S04]  /*0470*/  LDS R5, [R24+-0x88] ;  /* 0xffff780018057984 */ /* 0x000e680000000800 */
[----:B------:R-:W2:Y:S04]  /*0480*/  LDS R7, [R24+-0x84] ;  /* 0xffff7c0018077984 */ /* 0x000ea80000000800 */
[----:B------:R-:W3:Y:S04]  /*0490*/  LDS R9, [R24+-0x80] ;  /* 0xffff800018097984 */ /* 0x000ee80000000800 */
[----:B------:R-:W4:Y:S04]  /*04a0*/  LDS R11, [R24+0x80] ;  /* 0x00008000180b7984 */ /* 0x000f280000000800 */
[----:B------:R-:W5:Y:S04]  /*04b0*/  LDS R13, [R24+0x84] ;  /* 0x00008400180d7984 */ /* 0x000f680000000800 */
[----:B------:R-:W5:Y:S01]  /*04c0*/  LDS R15, [R24+0x88] ;  /* 0x00008800180f7984 */ /* 0x000f620000000800 */
[----:B0-----:R-:W-:-:S04]  /*04d0*/  FADD R2, R2, R3 ;  /* 0x0000000302027221 */ /* 0x001fc80000000000 */
[----:B-1----:R-:W-:Y:S01]  /*04e0*/  FADD R2, R2, R5 ;  /* 0x0000000502027221 */ /* 0x002fe20000000000 */
[----:B------:R-:W-:-:S03]  /*04f0*/  HFMA2 R5, -RZ, RZ, 0, 5.9604644775390625e-08 ;  /* 0x00000001ff057431 */ /* 0x000fc600000001ff */
[----:B--2---:R-:W-:-:S04]  /*0500*/  FADD R2, R2, R7 ;  /* 0x0000000702027221 */ /* 0x004fc80000000000 */
[----:B---3--:R-:W-:-:S04]  /*0510*/  FADD R2, R2, R9 ;  /* 0x0000000902027221 */ /* 0x008fc80000000000 */
[----:B----4-:R-:W-:-:S04]  /*0520*/  FADD R2, R2, R11 ;  /* 0x0000000b02027221 */ /* 0x010fc80000000000 */
[----:B-----5:R-:W-:-:S04]  /*0530*/  FADD R2, R2, R13 ;  /* 0x0000000d02027221 */ /* 0x020fc80000000000 */
[----:B------:R-:W-:Y:S02]  /*0540*/  FADD R15, R2, R15 ;  /* 0x0000000f020f7221 */ /* 0x000fe40000000000 */
[----:B------:R-:W0:Y:S04]  /*0550*/  LDC.64 R2, c[0x0][0x388] ;  /* 0x0000e200ff027b82 */ /* 0x000e280000000a00 */
[----:B------:R-:W1:Y:S02]  /*0560*/  F2I.TRUNC.NTZ R15, R15 ;  /* 0x0000000f000f7305 */ /* 0x000e64000020f100 */
[----:B-1----:R-:W-:Y:S01]  /*0570*/  ISETP.NE.AND P0, PT, R15, 0x3, PT ;  /* 0x000000030f00780c */ /* 0x002fe20003f05270 */
[----:B0-----:R-:W-:-:S12]  /*0580*/  IMAD.WIDE R2, R17, 0x4, R2 ;  /* 0x0000000411027825 */ /* 0x001fd800078e0202 */
[----:B------:R-:W-:Y:S05]  /*0590*/  @!P0 BRA `(.L_x_14) ;  /* 0x0000000000188947 */ /* 0x000fea0003800000 */
[----:B------:R-:W-:-:S13]  /*05a0*/  ISETP.NE.AND P1, PT, R15, 0x2, PT ;  /* 0x000000020f00780c */ /* 0x000fda0003f25270 */
[----:B------:R-:W0:Y:S02]  /*05b0*/  @!P1 LDS R4, [R24] ;  /* 0x0000000018049984 */ /* 0x000e240000000800 */
[----:B0-----:R-:W0:Y:S02]  /*05c0*/  @!P1 F2I.TRUNC.NTZ R4, R4 ;  /* 0x0000000400049305 */ /* 0x001e24000020f100 */
[----:B0-----:R-:W-:-:S04]  /*05d0*/  @!P1 ISETP.NE.AND P0, PT, R4, RZ, PT ;  /* 0x000000ff0400920c */ /* 0x001fc80003f05270 */
[----:B------:R-:W-:Y:S02]  /*05e0*/  @!P1 SEL R5, RZ, 0x1, !P0 ;  /* 0x00000001ff059807 */ /* 0x000fe40004000000 */
[----:B------:R-:W-:-:S07]  /*05f0*/  @P1 MOV R5, RZ ;  /* 0x000000ff00051202 */ /* 0x000fce0000000f00 */
.L_x_14:
[----:B------:R-:W-:Y:S05]  /*0600*/  BSYNC.RECONVERGENT B1 ;  /* 0x0000000000017941 */ /* 0x000fea0003800200 */
.L_x_13:
[----:B------:R0:W-:Y:S02]  /*0610*/  STG.E desc[UR36][R2.64], R5 ;  /* 0x0000000502007986 */ /* 0x0001e4000c101924 */
.L_x_12:
[----:B------:R-:W-:Y:S05]  /*0620*/  BSYNC.RECONVERGENT B0 ;  /* 0x0000000000007941 */ /* 0x000fea0003800200 */
.L_x_11:
[----:B------:R-:W-:-:S13]  /*0630*/  ISETP.GE.U32.AND P0, PT, R22, R0, PT ;  /* 0x000000001600720c */ /* 0x000fda0003f06070 */
[----:B------:R-:W-:Y:S05]  /*0640*/  @P0 EXIT ;  /* 0x000000000000094d */ /* 0x000fea0003800000 */
[----:B0-----:R-:W-:Y:S01]  /*0650*/  VIADD R3, R19, 0x8 ;  /* 0x0000000813037836 */ /* 0x001fe20000000000 */
[----:B------:R-:W-:Y:S04]  /*0660*/  BSSY.RECONVERGENT B0, `(.L_x_15) ;  /* 0x0000023000007945 */ /* 0x000fe80003800200 */
[----:B------:R-:W-:-:S13]  /*0670*/  ISETP.GT.U32.AND P0, PT, R3, R0, PT ;  /* 0x000000000300720c */ /* 0x000fda0003f04070 */
[----:B------:R-:W-:Y:S05]  /*0680*/  @P0 BRA `(.L_x_16) ;  /* 0x0000000000800947 */ /* 0x000fea0003800000 */
[----:B------:R-:W-:Y:S01]  /*0690*/  LDS R2, [R24+0x1c] ;  /* 0x00001c0018027984 */ /* 0x000fe20000000800 */
[----:B------:R-:W-:Y:S01]  /*06a0*/  IADD3 R4, PT, PT, R18, 0x9, RZ ;  /* 0x0000000912047810 */ /* 0x000fe20007ffe0ff */
        /* <DEDUP_REMOVED lines=10> */
[----:B------:R-:W-:-:S03]  /*0750*/  IMAD R5, R23, R4, R16 ;  /* 0x0000000417057224 */ /* 0x000fc600078e0210 */
        /* <DEDUP_REMOVED lines=8> */
[----:B0-----:R-:W-:Y:S01]  /*07e0*/  IMAD.WIDE R2, R5, 0x4, R2 ;  /* 0x0000000405027825 */ /* 0x001fe200078e0202 */
[----:B------:R-:W-:-:S11]  /*07f0*/  MOV R5, 0x1 ;  /* 0x0000000100057802 */ /* 0x000fd60000000f00 */
[----:B------:R-:W-:Y:S05]  /*0800*/  @!P0 BRA `(.L_x_18) ;  /* 0x0000000000188947 */ /* 0x000fea0003800000 */
[----:B------:R-:W-:-:S13]  /*0810*/  ISETP.NE.AND P1, PT, R15, 0x2, PT ;  /* 0x000000020f00780c */ /* 0x000fda0003f25270 */
[----:B------:R-:W0:Y:S02]  /*0820*/  @!P1 LDS R4, [R24+0x20] ;  /* 0x0000200018049984 */ /* 0x000e240000000800 */
[----:B0-----:R-:W0:Y:S02]  /*0830*/  @!P1 F2I.TRUNC.NTZ R4, R4 ;  /* 0x0000000400049305 */ /* 0x001e24000020f100 */
[----:B0-----:R-:W-:-:S04]  /*0840*/  @!P1 ISETP.NE.AND P0, PT, R4, RZ, PT ;  /* 0x000000ff0400920c */ /* 0x001fc80003f05270 */
[----:B------:R-:W-:Y:S01]  /*0850*/  @!P1 SEL R5, RZ, 0x1, !P0 ;  /* 0x00000001ff059807 */ /* 0x000fe20004000000 */
[----:B------:R-:W-:-:S08]  /*0860*/  @P1 IMAD.MOV.U32 R5, RZ, RZ, RZ ;  /* 0x000000ffff051224 */ /* 0x000fd000078e00ff */
.L_x_18:
[----:B------:R-:W-:Y:S05]  /*0870*/  BSYNC.RECONVERGENT B1 ;  /* 0x0000000000017941 */ /* 0x000fea0003800200 */
.L_x_17:
[----:B------:R0:W-:Y:S02]  /*0880*/  STG.E desc[UR36][R2.64], R5 ;  /* 0x0000000502007986 */ /* 0x0001e4000c101924 */
.L_x_16:
[----:B------:R-:W-:Y:S05]  /*0890*/  BSYNC.RECONVERGENT B0 ;  /* 0x0000000000007941 */ /* 0x000fea0003800200 */
.L_x_15:
[----:B0-----:R-:W-:Y:S01]  /*08a0*/  IADD3 R3, PT, PT, R19, 0x10, RZ ;  /* 0x0000001013037810 */ /* 0x001fe20007ffe0ff */
[----:B------:R-:W-:Y:S03]  /*08b0*/  BSSY.RECONVERGENT B0, `(.L_x_19) ;  /* 0x0000023000007945 */ /* 0x000fe60003800200 */
        /* <DEDUP_REMOVED lines=23> */
[----:B0-----:R-:W-:-:S04]  /*0a30*/  IMAD.WIDE R2, R5, 0x4, R2 ;  /* 0x0000000405027825 */ /* 0x001fc800078e0202 */
[----:B------:R-:W-:-:S08]  /*0a40*/  IMAD.MOV.U32 R5, RZ, RZ, 0x1 ;  /* 0x00000001ff057424 */ /* 0x000fd000078e00ff */
[----:B------:R-:W-:Y:S05]  /*0a50*/  @!P0 BRA `(.L_x_22) ;  /* 0x0000000000188947 */ /* 0x000fea0003800000 */
[----:B------:R-:W-:-:S13]  /*0a60*/  ISETP.NE.AND P1, PT, R15, 0x2, PT ;  /* 0x000000020f00780c */ /* 0x000fda0003f25270 */
[----:B------:R-:W0:Y:S02]  /*0a70*/  @!P1 LDS R4, [R24+0x40] ;  /* 0x0000400018049984 */ /* 0x000e240000000800 */
[----:B0-----:R-:W0:Y:S02]  /*0a80*/  @!P1 F2I.TRUNC.NTZ R4, R4 ;  /* 0x0000000400049305 */ /* 0x001e24000020f100 */
[----:B0-----:R-:W-:-:S04]  /*0a90*/  @!P1 ISETP.NE.AND P0, PT, R4, RZ, PT ;  /* 0x000000ff0400920c */ /* 0x001fc80003f05270 */
[----:B------:R-:W-:Y:S02]  /*0aa0*/  @!P1 SEL R5, RZ, 0x1, !P0 ;  /* 0x00000001ff059807 */ /* 0x000fe40004000000 */
[----:B------:R-:W-:-:S07]  /*0ab0*/  @P1 MOV R5, RZ ;  /* 0x000000ff00051202 */ /* 0x000fce0000000f00 */
.L_x_22:
[----:B------:R-:W-:Y:S05]  /*0ac0*/  BSYNC.RECONVERGENT B1 ;  /* 0x0000000000017941 */ /* 0x000fea0003800200 */
.L_x_21:
[----:B------:R0:W-:Y:S02]  /*0ad0*/  STG.E desc[UR36][R2.64], R5 ;  /* 0x0000000502007986 */ /* 0x0001e4000c101924 */
.L_x_20:
[----:B------:R-:W-:Y:S05]  /*0ae0*/  BSYNC.RECONVERGENT B0 ;  /* 0x0000000000007941 */ /* 0x000fea0003800200 */
.L_x_19:
[----:B------:R-:W-:-:S04]  /*0af0*/  IADD3 R19, PT, PT, R19, 0x18, RZ ;  /* 0x0000001813137810 */ /* 0x000fc80007ffe0ff */
[----:B------:R-:W-:-:S13]  /*0b00*/  ISETP.GT.U32.AND P0, PT, R19, R0, PT ;  /* 0x000000001300720c */ /* 0x000fda0003f04070 */
[----:B------:R-:W-:Y:S05]  /*0b10*/  @P0 EXIT ;  /* 0x000000000000094d */ /* 0x000fea0003800000 */
[----:B------:R-:W-:Y:S01]  /*0b20*/  LDS R0, [R24+0x5c] ;  /* 0x00005c0018007984 */ /* 0x000fe20000000800 */
[----:B------:R-:W-:Y:S01]  /*0b30*/  VIADD R18, R18, 0x19 ;  /* 0x0000001912127836 */ /* 0x000fe20000000000 */
[----:B------:R-:W-:Y:S02]  /*0b40*/  BSSY.RECONVERGENT B0, `(.L_x_23) ;  /* 0x000001c000007945 */ /* 0x000fe40003800200 */
[----:B0-----:R-:W0:Y:S01]  /*0b50*/  LDS R3, [R24+0x64] ;  /* 0x0000640018037984 */ /* 0x001e220000000800 */
[----:B------:R-:W-:-:S03]  /*0b60*/  IMAD R23, R23, R18, R16 ;  /* 0x0000001217177224 */ /* 0x000fc600078e0210 */
[----:B------:R-:W1:Y:S04]  /*0b70*/  LDS R5, [R24+-0x28] ;  /* 0xffffd80018057984 */ /* 0x000e680000000800 */
[----:B------:R-:W2:Y:S04]  /*0b80*/  LDS R7, [R24+-0x24] ;  /* 0xffffdc0018077984 */ /* 0x000ea80000000800 */
[----:B------:R-:W3:Y:S04]  /*0b90*/  LDS R9, [R24+-0x20] ;  /* 0xffffe00018097984 */ /* 0x000ee80000000800 */
[----:B------:R-:W4:Y:S04]  /*0ba0*/  LDS R11, [R24+0xe0] ;  /* 0x0000e000180b7984 */ /* 0x000f280000000800 */
[----:B------:R-:W5:Y:S04]  /*0bb0*/  LDS R13, [R24+0xe4] ;  /* 0x0000e400180d7984 */ /* 0x000f680000000800 */
[----:B------:R-:W5:Y:S01]  /*0bc0*/  LDS R15, [R24+0xe8] ;  /* 0x0000e800180f7984 */ /* 0x000f620000000800 */
[----:B0-----:R-:W-:-:S02]  /*0bd0*/  FADD R0, R0, R3 ;  /* 0x0000000300007221 */ /* 0x001fc40000000000 */
[----:B------:R-:W0:Y:S02]  /*0be0*/  LDC.64 R2, c[0x0][0x388] ;  /* 0x0000e200ff027b82 */ /* 0x000e240000000a00 */
[----:B-1----:R-:W-:Y:S01]  /*0bf0*/  FADD R0, R0, R5 ;  /* 0x0000000500007221 */ /* 0x002fe20000000000 */
[----:B------:R-:W-:-:S03]  /*0c00*/  HFMA2 R5, -RZ, RZ, 0, 5.9604644775390625e-08 ;  /* 0x00000001ff057431 */ /* 0x000fc600000001ff */
[----:B--2---:R-:W-:-:S04]  /*0c10*/  FADD R0, R0, R7 ;  /* 0x0000000700007221 */ /* 0x004fc80000000000 */
[----:B---3--:R-:W-:-:S04]  /*0c20*/  FADD R0, R0, R9 ;  /* 0x0000000900007221 */ /* 0x008fc80000000000 */
[----:B----4-:R-:W-:-:S04]  /*0c30*/  FADD R0, R0, R11 ;  /* 0x0000000b00007221 */ /* 0x010fc80000000000 */
[----:B-----5:R-:W-:-:S04]  /*0c40*/  FADD R0, R0, R13 ;  /* 0x0000000d00007221 */ /* 0x020fc80000000000 */
[----:B------:R-:W-:Y:S01]  /*0c50*/  FADD R0, R0, R15 ;  /* 0x0000000f00007221 */ /* 0x000fe20000000000 */
[----:B0-----:R-:W-:-:S05]  /*0c60*/  IMAD.WIDE R2, R23, 0x4, R2 ;  /* 0x0000000417027825 */ /* 0x001fca00078e0202 */
[----:B------:R-:W0:Y:S02]  /*0c70*/  F2I.TRUNC.NTZ R0, R0 ;  /* 0x0000000000007305 */ /* 0x000e24000020f100 */
[----:B0-----:R-:W-:-:S13]  /*0c80*/  ISETP.NE.AND P0, PT, R0, 0x3, PT ;  /* 0x000000030000780c */ /* 0x001fda0003f05270 */
[----:B------:R-:W-:Y:S05]  /*0c90*/  @!P0 BRA `(.L_x_24) ;  /* 0x0000000000188947 */ /* 0x000fea0003800000 */
[----:B------:R-:W-:-:S13]  /*0ca0*/  ISETP.NE.AND P1, PT, R0, 0x2, PT ;  /* 0x000000020000780c */ /* 0x000fda0003f25270 */
[----:B------:R-:W0:Y:S02]  /*0cb0*/  @!P1 LDS R24, [R24+0x60] ;  /* 0x0000600018189984 */ /* 0x000e240000000800 */
[----:B0-----:R-:W0:Y:S02]  /*0cc0*/  @!P1 F2I.TRUNC.NTZ R0, R24 ;  /* 0x0000001800009305 */ /* 0x001e24000020f100 */
[----:B0-----:R-:W-:-:S04]  /*0cd0*/  @!P1 ISETP.NE.AND P0, PT, R0, RZ, PT ;  /* 0x000000ff0000920c */ /* 0x001fc80003f05270 */
[----:B------:R-:W-:Y:S02]  /*0ce0*/  @!P1 SEL R5, RZ, 0x1, !P0 ;  /* 0x00000001ff059807 */ /* 0x000fe40004000000 */
[----:B------:R-:W-:-:S07]  /*0cf0*/  @P1 MOV R5, RZ ;  /* 0x000000ff00051202 */ /* 0x000fce0000000f00 */
.L_x_24:
[----:B------:R-:W-:Y:S05]  /*0d00*/  BSYNC.RECONVERGENT B0 ;  /* 0x0000000000007941 */ /* 0x000fea0003800200 */
.L_x_23:
[----:B------:R-:W-:Y:S01]  /*0d10*/  STG.E desc[UR36][R2.64], R5 ;  /* 0x0000000502007986 */ /* 0x000fe2000c101924 */
[----:B------:R-:W-:Y:S05]  /*0d20*/  EXIT ;  /* 0x000000000000794d */ /* 0x000fea0003800000 */
.L_x_25:
        /* <DEDUP_REMOVED lines=13> */
.L_x_46:


//--------------------- .text._Z20compute_shared_gpuV1PiS_i --------------------------
	.section	.text._Z20compute_shared_gpuV1PiS_i,"ax",@progbits
	.align	128
        .global         _Z20compute_shared_gpuV1PiS_i
        .type           _Z20compute_shared_gpuV1PiS_i,@function
        .size           _Z20compute_shared_gpuV1PiS_i,(.L_x_47 - _Z20compute_shared_gpuV1PiS_i)
        .other          _Z20compute_shared_gpuV1PiS_i,@"STO_CUDA_ENTRY STV_DEFAULT"
_Z20compute_shared_gpuV1PiS_i:
.text._Z20compute_shared_gpuV1PiS_i:
[----:B------:R-:W-:Y:S01]  /*0000*/  LDC R1, c[0x0][0x37c] ;  /* 0x0000df00ff017b82 */ /* 0x000fe20000000800 */
[----:B------:R-:W0:Y:S07]  /*0010*/  S2R R13, SR_TID.X ;  /* 0x00000000000d7919 */ /* 0x000e2e0000002100 */
[----:B------:R-:W0:Y:S01]  /*0020*/  LDC R10, c[0x0][0x360] ;  /* 0x0000d800ff0a7b82 */ /* 0x000e220000000800 */
[----:B------:R-:W1:Y:S01]  /*0030*/  LDCU.64 UR6, c[0x0][0x358] ;  /* 0x00006b00ff0677ac */ /* 0x000e620008000a00 */
[----:B------:R-:W-:Y:S01]  /*0040*/  BSSY.RECONVERGENT B0, `(.L_x_26) ;  /* 0x0000056000007945 */ /* 0x000fe20003800200 */
[----:B------:R-:W2:Y:S05]  /*0050*/  S2R R12, SR_TID.Y ;  /* 0x00000000000c7919 */ /* 0x000eaa0000002200 */
[----:B------:R-:W0:Y:S08]  /*0060*/  S2UR UR4, SR_CTAID.X ;  /* 0x00000000000479c3 */ /* 0x000e300000002500 */
[----:B------:R-:W2:Y:S08]  /*0070*/  S2UR UR5, SR_CTAID.Y ;  /* 0x00000000000579c3 */ /* 0x000eb00000002600 */
[----:B------:R-:W2:Y:S08]  /*0080*/  LDC R7, c[0x0][0x364] ;  /* 0x0000d900ff077b82 */ /* 0x000eb00000000800 */
[----:B------:R-:W3:Y:S01]  /*0090*/  LDC R11, c[0x0][0x390] ;  /* 0x0000e400ff0b7b82 */ /* 0x000ee20000000800 */
[----:B0-----:R-:W-:-:S04]  /*00a0*/  IMAD R0, R10, UR4, R13 ;  /* 0x000000040a007c24 */ /* 0x001fc8000f8e020d */
[----:B------:R-:W-:Y:S02]  /*00b0*/  VIADD R14, R0, 0x1 ;  /* 0x00000001000e7836 */ /* 0x000fe40000000000 */
[----:B--2---:R-:W-:-:S04]  /*00c0*/  IMAD R6, R7, UR5, R12 ;  /* 0x0000000507067c24 */ /* 0x004fc8000f8e020c */
[----:B------:R-:W-:-:S05]  /*00d0*/  VIADD R15, R6, 0x1 ;  /* 0x00000001060f7836 */ /* 0x000fca0000000000 */
[----:B------:R-:W-:-:S04]  /*00e0*/  VIMNMX R16, PT, PT, R14, R15, !PT ;  /* 0x0000000f0e107248 */ /* 0x000fc80007fe0100 */
[----:B---3--:R-:W-:-:S13]  /*00f0*/  ISETP.GE.AND P0, PT, R16, R11, PT ;  /* 0x0000000b1000720c */ /* 0x008fda0003f06270 */
[----:B-1----:R-:W-:Y:S05]  /*0100*/  @P0 BRA `(.L_x_27) ;  /* 0x0000000400240947 */ /* 0x002fea0003800000 */
[----:B------:R-:W0:Y:S01]  /*0110*/  LDC.64 R2, c[0x0][0x380] ;  /* 0x0000e000ff027b82 */ /* 0x000e220000000a00 */
[----:B------:R-:W-:Y:S01]  /*0120*/  VIADD R24, R11, 0xffffffff ;  /* 0xffffffff0b187836 */ /* 0x000fe20000000000 */
[----:B------:R-:W-:Y:S01]  /*0130*/  IADD3 R4, PT, PT, R10, -0x1, RZ ;  /* 0xffffffff0a047810 */ /* 0x000fe20007ffe0ff */
[----:B------:R-:W-:Y:S01]  /*0140*/  IMAD R5, R15, R11, R14 ;  /* 0x0000000b0f057224 */ /* 0x000fe200078e020e */
[----:B------:R-:W-:Y:S02]  /*0150*/  ISETP.GT.U32.AND P1, PT, R0, 0x7ffffffe, PT ;  /* 0x7ffffffe0000780c */ /* 0x000fe40003f24070 */
[----:B------:R-:W-:Y:S02]  /*0160*/  ISETP.GE.AND P0, PT, R14, R24, PT ;  /* 0x000000180e00720c */ /* 0x000fe40003f06270 */
[C---:B------:R-:W-:Y:S02]  /*0170*/  ISETP.NE.OR P1, PT, R13.reuse, RZ, P1 ;  /* 0x000000ff0d00720c */ /* 0x040fe40000f25670 */
[----:B------:R-:W-:-:S11]  /*0180*/  ISETP.NE.OR P0, PT, R13, R4, P0 ;  /* 0x000000040d00720c */ /* 0x000fd60000705670 */
[----:B------:R-:W-:Y:S02]  /*0190*/  @!P1 IMAD R23, R15, R11, R0 ;  /* 0x0000000b0f179224 */ /* 0x000fe400078e0200 */
[----:B0-----:R-:W-:-:S05]  /*01a0*/  IMAD.WIDE R4, R5, 0x4, R2 ;  /* 0x0000000405047825 */ /* 0x001fca00078e0202 */
[----:B------:R-:W2:Y:S01]  /*01b0*/  LDG.E R8, desc[UR6][R4.64] ;  /* 0x0000000604087981 */ /* 0x000ea2000c1e1900 */
[----:B------:R-:W-:-:S03]  /*01c0*/  @!P1 IMAD.WIDE.U32 R22, R23, 0x4, R2 ;  /* 0x0000000417169825 */ /* 0x000fc600078e0002 */
[----:B------:R0:W5:Y:S04]  /*01d0*/  @!P0 LDG.E R17, desc[UR6][R4.64+0x4] ;  /* 0x0000040604118981 */ /* 0x000168000c1e1900 */
[----:B------:R0:W5:Y:S01]  /*01e0*/  @!P1 LDG.E R22, desc[UR6][R22.64] ;  /* 0x0000000616169981 */ /* 0x000162000c1e1900 */
[----:B------:R-:W-:Y:S01]  /*01f0*/  VIADD R21, R10, 0x2 ;  /* 0x000000020a157836 */ /* 0x000fe20000000000 */
[----:B------:R-:W-:Y:S01]  /*0200*/  MOV R18, 0x400 ;  /* 0x0000040000127802 */ /* 0x000fe20000000f00 */
[----:B------:R-:W-:Y:S01]  /*0210*/  VIADD R7, R7, 0xffffffff ;  /* 0xffffffff07077836 */ /* 0x000fe20000000000 */
[----:B------:R-:W1:Y:S01]  /*0220*/  S2R R9, SR_CgaCtaId ;  /* 0x0000000000097919 */ /* 0x000e620000008800 */
[----:B------:R-:W-:Y:S01]  /*0230*/  IMAD R20, R21, R12, R21 ;  /* 0x0000000c15147224 */ /* 0x000fe200078e0215 */
[C---:B------:R-:W-:Y:S01]  /*0240*/  ISETP.NE.AND P2, PT, R12.reuse, RZ, PT ;  /* 0x000000ff0c00720c */ /* 0x040fe20003f45270 */
[----:B------:R-:W-:Y:S01]  /*0250*/  BSSY.RECONVERGENT B1, `(.L_x_28) ;  /* 0x0000018000017945 */ /* 0x000fe20003800200 */
[----:B------:R-:W-:-:S02]  /*0260*/  ISETP.NE.AND P3, PT, R12, R7, PT ;  /* 0x000000070c00720c */ /* 0x000fc40003f65270 */
[----:B------:R-:W-:Y:S02]  /*0270*/  IADD3 R19, PT, PT, R20, R13, RZ ;  /* 0x0000000d14137210 */ /* 0x000fe40007ffe0ff */
[----:B-1----:R-:W-:-:S05]  /*0280*/  LEA R18, R9, R18, 0x18 ;  /* 0x0000001209127211 */ /* 0x002fca00078ec0ff */
[----:B------:R-:W-:-:S05]  /*0290*/  IMAD R19, R19, 0x4, R18 ;  /* 0x0000000413137824 */ /* 0x000fca00078e0212 */
[----:B--2---:R0:W-:Y:S01]  /*02a0*/  STS [R19+0x4], R8 ;  /* 0x0000040813007388 */ /* 0x0041e20000000800 */
[----:B------:R-:W-:Y:S05]  /*02b0*/  @P2 BRA `(.L_x_29) ;  /* 0x0000000000442947 */ /* 0x000fea0003800000 */
[----:B------:R-:W-:Y:S01]  /*02c0*/  ISETP.GT.U32.AND P2, PT, R0, 0x7ffffffe, PT ;  /* 0x7ffffffe0000780c */ /* 0x000fe20003f44070 */
[----:B------:R-:W-:Y:S01]  /*02d0*/  VIADD R7, R11, 0xffffffff ;  /* 0xffffffff0b077836 */ /* 0x000fe20000000000 */
[----:B0-----:R-:W-:Y:S02]  /*02e0*/  IADD3 R8, PT, PT, R10, -0x1, RZ ;  /* 0xffffffff0a087810 */ /* 0x001fe40007ffe0ff */
[----:B------:R-:W-:Y:S02]  /*02f0*/  ISETP.NE.OR P2, PT, R13, RZ, P2 ;  /* 0x000000ff0d00720c */ /* 0x000fe40001745670 */
[----:B------:R-:W-:Y:S01]  /*0300*/  ISETP.GE.AND P4, PT, R14, R7, PT ;  /* 0x000000070e00720c */ /* 0x000fe20003f86270 */
[----:B------:R-:W-:-:S03]  /*0310*/  IMAD R7, R6, R11, R14 ;  /* 0x0000000b06077224 */ /* 0x000fc600078e020e */
[----:B------:R-:W-:-:S07]  /*0320*/  ISETP.NE.OR P4, PT, R13, R8, P4 ;  /* 0x000000080d00720c */ /* 0x000fce0002785670 */
[----:B------:R-:W-:Y:S02]  /*0330*/  @!P2 IMAD R9, R6, R11, R0 ;  /* 0x0000000b0609a224 */ /* 0x000fe400078e0200 */
[----:B------:R-:W-:-:S04]  /*0340*/  IMAD.WIDE R6, R7, 0x4, R2 ;  /* 0x0000000407067825 */ /* 0x000fc800078e0202 */
[----:B------:R-:W-:Y:S01]  /*0350*/  @!P2 IMAD.WIDE.U32 R8, R9, 0x4, R2 ;  /* 0x000000040908a825 */ /* 0x000fe200078e0002 */
[----:B------:R-:W2:Y:S04]  /*0360*/  LDG.E R23, desc[UR6][R6.64] ;  /* 0x0000000606177981 */ /* 0x000ea8000c1e1900 */
[----:B------:R-:W3:Y:S04]  /*0370*/  @!P4 LDG.E R25, desc[UR6][R6.64+0x4] ;  /* 0x000004060619c981 */ /* 0x000ee8000c1e1900 */
[----:B------:R-:W4:Y:S01]  /*0380*/  @!P2 LDG.E R9, desc[UR6][R8.64] ;  /* 0x000000060809a981 */ /* 0x000f22000c1e1900 */
[----:B------:R-:W-:-:S05]  /*0390*/  IMAD R26, R13, 0x4, R18 ;  /* 0x000000040d1a7824 */ /* 0x000fca00078e0212 */
[----:B--2---:R1:W-:Y:S04]  /*03a0*/  STS [R26+0x4], R23 ;  /* 0x000004171a007388 */ /* 0x0043e80000000800 */
[----:B----4-:R1:W-:Y:S04]  /*03b0*/  @!P2 STS [R18], R9 ;  /* 0x000000091200a388 */ /* 0x0103e80000000800 */
[----:B---3--:R1:W-:Y:S02]  /*03c0*/  @!P4 STS [R26+0x8], R25 ;  /* 0x000008191a00c388 */ /* 0x0083e40000000800 */
.L_x_29:
[----:B------:R-:W-:Y:S05]  /*03d0*/  BSYNC.RECONVERGENT B1 ;  /* 0x0000000000017941 */ /* 0x000fea0003800200 */
.L_x_28:
[----:B------:R-:W-:Y:S01]  /*03e0*/  BSSY.RECONVERGENT B1, `(.L_x_30) ;  /* 0x0000019000017945 */ /* 0x000fe20003800200 */
[----:B------:R-:W-:-:S03]  /*03f0*/  @!P1 IMAD R7, R20, 0x4, R18 ;  /* 0x0000000414079824 */ /* 0x000fc600078e0212 */
[----:B------:R-:W-:Y:S05]  /*0400*/  @P3 BRA `(.L_x_31) ;  /* 0x0000000000583947 */ /* 0x000fea0003800000 */
[----:B------:R-:W-:Y:S01]  /*0410*/  ISETP.GT.U32.AND P2, PT, R0, 0x7ffffffe, PT ;  /* 0x7ffffffe0000780c */ /* 0x000fe20003f44070 */
[----:B0-----:R-:W-:Y:S01]  /*0420*/  IMAD.WIDE R4, R11, 0x4, R4 ;  /* 0x000000040b047825 */ /* 0x001fe200078e0204 */
[-C--:B------:R-:W-:Y:S02]  /*0430*/  ISETP.GE.AND P3, PT, R14, R24.reuse, PT ;  /* 0x000000180e00720c */ /* 0x080fe40003f66270 */
[----:B------:R-:W-:Y:S02]  /*0440*/  ISETP.NE.OR P2, PT, R13, RZ, P2 ;  /* 0x000000ff0d00720c */ /* 0x000fe40001745670 */
[----:B------:R-:W-:Y:S02]  /*0450*/  IADD3 R6, PT, PT, R10, -0x1, RZ ;  /* 0xffffffff0a067810 */ /* 0x000fe40007ffe0ff */
[----:B------:R-:W-:Y:S02]  /*0460*/  ISETP.GE.U32.OR P2, PT, R15, R24, P2 ;  /* 0x000000180f00720c */ /* 0x000fe40001746470 */
[----:B------:R-:W-:-:S02]  /*0470*/  ISETP.NE.OR P3, PT, R13, R6, P3 ;  /* 0x000000060d00720c */ /* 0x000fc40001f65670 */
[CC--:B------:R-:W-:Y:S02]  /*0480*/  ISETP.GE.U32.AND P4, PT, R15.reuse, R24.reuse, PT ;  /* 0x000000180f00720c */ /* 0x0c0fe40003f86070 */
[----:B------:R-:W-:-:S07]  /*0490*/  ISETP.GE.U32.OR P3, PT, R15, R24, P3 ;  /* 0x000000180f00720c */ /* 0x000fce0001f66470 */
[----:B-1----:R-:W-:-:S04]  /*04a0*/  @!P2 IMAD R9, R15, R11, R11 ;  /* 0x0000000b0f09a224 */ /* 0x002fc800078e020b */
[----:B------:R-:W-:Y:S01]  /*04b0*/  @!P2 IMAD.IADD R9, R0, 0x1, R9 ;  /* 0x000000010009a824 */ /* 0x000fe200078e0209 */
[----:B------:R-:W2:Y:S03]  /*04c0*/  @!P4 LDG.E R6, desc[UR6][R4.64] ;  /* 0x000000060406c981 */ /* 0x000ea6000c1e1900 */
[----:B------:R-:W-:Y:S01]  /*04d0*/  @!P2 IMAD.WIDE.U32 R2, R9, 0x4, R2 ;  /* 0x000000040902a825 */ /* 0x000fe200078e0002 */
[----:B------:R-:W3:Y:S05]  /*04e0*/  @!P3 LDG.E R8, desc[UR6][R4.64+0x4] ;  /* 0x000004060408b981 */ /* 0x000eea000c1e1900 */
[----:B------:R-:W4:Y:S01]  /*04f0*/  @!P2 LDG.E R2, desc[UR6][R2.64] ;  /* 0x000000060202a981 */ /* 0x000f22000c1e1900 */
[----:B------:R-:W-:Y:S01]  /*0500*/  @!P2 IMAD.IADD R21, R21, 0x1, R20 ;  /* 0x000000011515a824 */ /* 0x000fe200078e0214 */
[C---:B------:R-:W-:Y:S01]  /*0510*/  @!P4 LEA R9, R10.reuse, R19, 0x2 ;  /* 0x000000130a09c211 */ /* 0x040fe200078e10ff */
[----:B------:R-:W-:-:S02]  /*0520*/  @!P3 IMAD R23, R10, 0x4, R19 ;  /* 0x000000040a17b824 */ /* 0x000fc400078e0213 */
[----:B------:R-:W-:Y:S02]  /*0530*/  @!P2 IMAD R21, R21, 0x4, R18 ;  /* 0x000000041515a824 */ /* 0x000fe400078e0212 */
[----:B--2---:R2:W-:Y:S04]  /*0540*/  @!P4 STS [R9+0xc], R6 ;  /* 0x00000c060900c388 */ /* 0x0045e80000000800 */
[----:B----4-:R2:W-:Y:S04]  /*0550*/  @!P2 STS [R21], R2 ;  /* 0x000000021500a388 */ /* 0x0105e80000000800 */
[----:B---3--:R2:W-:Y:S02]  /*0560*/  @!P3 STS [R23+0x10], R8 ;  /* 0x000010081700b388 */ /* 0x0085e40000000800 */
.L_x_31:
[----:B------:R-:W-:Y:S05]  /*0570*/  BSYNC.RECONVERGENT B1 ;  /* 0x0000000000017941 */ /* 0x000fea0003800200 */
.L_x_30:
[----:B-----5:R3:W-:Y:S04]  /*0580*/  @!P1 STS [R7], R22 ;  /* 0x0000001607009388 */ /* 0x0207e80000000800 */
[----:B------:R3:W-:Y:S02]  /*0590*/  @!P0 STS [R19+0x8], R17 ;  /* 0x0000081113008388 */ /* 0x0007e40000000800 */
.L_x_27:
[----:B------:R-:W-:Y:S05]  /*05a0*/  BSYNC.RECONVERGENT B0 ;  /* 0x0000000000007941 */ /* 0x000fea0003800200 */
.L_x_26:
[----:B------:R-:W-:Y:S01]  /*05b0*/  BAR.SYNC.DEFER_BLOCKING 0x0 ;  /* 0x0000000000007b1d */ /* 0x000fe20000010000 */
[----:B------:R-:W-:Y:S02]  /*05c0*/  ISETP.GT.U32.AND P0, PT, R0, 0x7ffffffe, PT ;  /* 0x7ffffffe0000780c */ /* 0x000fe40003f04070 */
[----:B------:R-:W-:-:S04]  /*05d0*/  IADD3 R3, PT, PT, R11, -0x1, RZ ;  /* 0xffffffff0b037810 */ /* 0x000fc80007ffe0ff */
[----:B------:R-:W-:-:S13]  /*05e0*/  ISETP.GE.OR P0, PT, R16, R3, P0 ;  /* 0x000000031000720c */ /* 0x000fda0000706670 */
[----:B------:R-:W-:Y:S05]  /*05f0*/  @P0 EXIT ;  /* 0x000000000000094d */ /* 0x000fea0003800000 */
[----:B------:R-:W4:Y:S01]  /*0600*/  S2UR UR5, SR_CgaCtaId ;  /* 0x00000000000579c3 */ /* 0x000f220000008800 */
[----:B------:R-:W-:Y:S01]  /*0610*/  VIADD R0, R10, 0x2 ;  /* 0x000000020a007836 */ /* 0x000fe20000000000 */
[----:B------:R-:W-:Y:S01]  /*0620*/  UMOV UR4, 0x400 ;  /* 0x0000040000047882 */ /* 0x000fe20000000000 */
[----:B------:R-:W-:Y:S02]  /*0630*/  BSSY.RECONVERGENT B0, `(.L_x_32) ;  /* 0x000001a000007945 */ /* 0x000fe40003800200 */
[----:B------:R-:W-:Y:S01]  /*0640*/  IMAD R12, R0, R12, R13 ;  /* 0x0000000c000c7224 */ /* 0x000fe200078e020d */
[----:B----4-:R-:W-:-:S06]  /*0650*/  ULEA UR4, UR5, UR4, 0x18 ;  /* 0x0000000405047291 */ /* 0x010fcc000f8ec0ff */
[----:B------:R-:W-:-:S04]  /*0660*/  LEA R3, R12, UR4, 0x2 ;  /* 0x000000040c037c11 */ /* 0x000fc8000f8e10ff */
[----:B0-2---:R-:W-:Y:S01]  /*0670*/  LEA R8, R10, R3, 0x2 ;  /* 0x000000030a087211 */ /* 0x005fe200078e10ff */
[----:B---3--:R-:W-:Y:S01]  /*0680*/  IMAD R7, R0, 0x4, R3 ;  /* 0x0000000400077824 */ /* 0x008fe200078e0203 */
[----:B------:R-:W-:Y:S03]  /*0690*/  LDS R5, [R3+0x4] ;  /* 0x0000040003057984 */ /* 0x000fe60000000800 */
[----:B------:R-:W-:Y:S01]  /*06a0*/  IMAD R10, R10, 0x4, R7 ;  /* 0x000000040a0a7824 */ /* 0x000fe200078e0207 */
[----:B------:R-:W-:Y:S04]  /*06b0*/  LDS R0, [R3] ;  /* 0x0000000003007984 */ /* 0x000fe80000000800 */
[----:B------:R-:W0:Y:S04]  /*06c0*/  LDS R2, [R3+0x8] ;  /* 0x0000080003027984 */ /* 0x000e280000000800 */
[----:B-1----:R-:W-:Y:S04]  /*06d0*/  LDS R9, [R8+0x8] ;  /* 0x0000080008097984 */ /* 0x002fe80000000800 */
[----:B------:R-:W1:Y:S04]  /*06e0*/  LDS R4, [R8+0x10] ;  /* 0x0000100008047984 */ /* 0x000e680000000800 */
[----:B------:R-:W-:Y:S04]  /*06f0*/  LDS R13, [R10+0x8] ;  /* 0x000008000a0d7984 */ /* 0x000fe80000000800 */
[----:B------:R-:W2:Y:S04]  /*0700*/  LDS R6, [R10+0xc] ;  /* 0x00000c000a067984 */ /* 0x000ea80000000800 */
[----:B------:R-:W3:Y:S01]  /*0710*/  LDS R17, [R10+0x10] ;  /* 0x000010000a117984 */ /* 0x000ee20000000800 */
[----:B0-----:R-:W-:-:S04]  /*0720*/  IADD3 R0, PT, PT, R2, R5, R0 ;  /* 0x0000000502007210 */ /* 0x001fc80007ffe000 */
[----:B-1----:R-:W-:-:S04]  /*0730*/  IADD3 R0, PT, PT, R4, R0, R9 ;  /* 0x0000000004007210 */ /* 0x002fc80007ffe009 */
[----:B--2---:R-:W-:-:S05]  /*0740*/  IADD3 R0, PT, PT, R6, R0, R13 ;  /* 0x0000000006007210 */ /* 0x004fca0007ffe00d */
[----:B---3--:R-:W-:-:S05]  /*0750*/  IMAD.IADD R0, R0, 0x1, R17 ;  /* 0x0000000100007824 */ /* 0x008fca00078e0211 */
[----:B------:R-:W-:-:S13]  /*0760*/  ISETP.NE.AND P0, PT, R0, 0x3, PT ;  /* 0x000000030000780c */ /* 0x000fda0003f05270 */
[----:B------:R-:W-:Y:S05]  /*0770*/  @!P0 BRA `(.L_x_33) ;  /* 0x0000000000148947 */ /* 0x000fea0003800000 */
[----:B------:R-:W-:-:S13]  /*0780*/  ISETP.NE.AND P0, PT, R0, 0x2, PT ;  /* 0x000000020000780c */ /* 0x000fda0003f05270 */
[----:B------:R-:W-:Y:S05]  /*0790*/  @P0 BRA `(.L_x_34) ;  /* 0x0000000000280947 */ /* 0x000fea0003800000 */
[----:B------:R-:W0:Y:S02]  /*07a0*/  LDS R7, [R7+0x4] ;  /* 0x0000040007077984 */ /* 0x000e240000000800 */
[----:B0-----:R-:W-:-:S13]  /*07b0*/  ISETP.NE.AND P0, PT, R7, 0x1, PT ;  /* 0x000000010700780c */ /* 0x001fda0003f05270 */
[----:B------:R-:W-:Y:S05]  /*07c0*/  @P0 BRA `(.L_x_34) ;  /* 0x00000000001c0947 */ /* 0x000fea0003800000 */
.L_x_33:
[----:B------:R-:W-:Y:S05]  /*07d0*/  BSYNC.RECONVERGENT B0 ;  /* 0x0000000000007941 */ /* 0x000fea0003800200 */
.L_x_32:
[----:B------:R-:W0:Y:S01]  /*07e0*/  LDC.64 R2, c[0x0][0x388] ;  /* 0x0000e200ff027b82 */ /* 0x000e220000000a00 */
[----:B------:R-:W-:Y:S02]  /*07f0*/  IMAD R11, R15, R11, R14 ;  /* 0x0000000b0f0b7224 */ /* 0x000fe400078e020e */
[----:B------:R-:W-:Y:S02]  /*0800*/  HFMA2 R5, -RZ, RZ, 0, 5.9604644775390625e-08 ;  /* 0x00000001ff057431 */ /* 0x000fe400000001ff */
[----:B0-----:R-:W-:-:S05]  /*0810*/  IMAD.WIDE R2, R11, 0x4, R2 ;  /* 0x000000040b027825 */ /* 0x001fca00078e0202 */
[----:B------:R-:W-:Y:S01]  /*0820*/  STG.E desc[UR6][R2.64], R5 ;  /* 0x0000000502007986 */ /* 0x000fe2000c101906 */
[----:B------:R-:W-:Y:S05]  /*0830*/  EXIT ;  /* 0x000000000000794d */ /* 0x000fea0003800000 */
.L_x_34:
[----:B------:R-:W0:Y:S01]  /*0840*/  LDC.64 R2, c[0x0][0x388] ;  /* 0x0000e200ff027b82 */ /* 0x000e220000000a00 */
[----:B------:R-:W-:-:S04]  /*0850*/  IMAD R11, R15, R11, R14 ;  /* 0x0000000b0f0b7224 */ /* 0x000fc800078e020e */
[----:B0-----:R-:W-:-:S05]  /*0860*/  IMAD.WIDE R2, R11, 0x4, R2 ;  /* 0x000000040b027825 */ /* 0x001fca00078e0202 */
[----:B------:R-:W-:Y:S01]  /*0870*/  STG.E desc[UR6][R2.64], RZ ;  /* 0x000000ff02007986 */ /* 0x000fe2000c101906 */
[----:B------:R-:W-:Y:S05]  /*0880*/  EXIT ;  /* 0x000000000000794d */ /* 0x000fea0003800000 */
.L_x_35:
        /* <DEDUP_REMOVED lines=15> */
.L_x_47:


//--------------------- .text._Z18compute_gpu_stridePiS_ii --------------------------
	.section	.text._Z18compute_gpu_stridePiS_ii,"ax",@progbits
	.align	128
        .global         _Z18compute_gpu_stridePiS_ii
        .type           _Z18compute_gpu_stridePiS_ii,@function
        .size           _Z18compute_gpu_stridePiS_ii,(.L_x_48 - _Z18compute_gpu_stridePiS_ii)
        .other          _Z18compute_gpu_stridePiS_ii,@"STO_CUDA_ENTRY STV_DEFAULT"
_Z18compute_gpu_stridePiS_ii:
.text._Z18compute_gpu_stridePiS_ii:
[----:B------:R-:W-:Y:S08]  /*0000*/  LDC R1, c[0x0][0x37c] ;  /* 0x0000df00ff017b82 */ /* 0x000ff00000000800 */
[----:B------:R-:W0:Y:S01]  /*0010*/  LDC R15, c[0x0][0x394] ;  /* 0x0000e500ff0f7b82 */ /* 0x000e220000000800 */
[----:B------:R-:W1:Y:S07]  /*0020*/  S2R R3, SR_TID.X ;  /* 0x0000000000037919 */ /* 0x000e6e0000002100 */
[----:B------:R-:W2:Y:S08]  /*0030*/  LDC R14, c[0x0][0x360] ;  /* 0x0000d800ff0e7b82 */ /* 0x000eb00000000800 */
[----:B------:R-:W3:Y:S01]  /*0040*/  S2UR UR4, SR_CTAID.X ;  /* 0x00000000000479c3 */ /* 0x000ee20000002500 */
[----:B0-----:R-:W-:-:S13]  /*0050*/  ISETP.GE.AND P0, PT, R15, 0x1, PT ;  /* 0x000000010f00780c */ /* 0x001fda0003f06270 */
[----:B-123--:R-:W-:Y:S05]  /*0060*/  @!P0 EXIT ;  /* 0x000000000000894d */ /* 0x00efea0003800000 */
[----:B------:R-:W0:Y:S01]  /*0070*/  LDCU UR5, c[0x0][0x370] ;  /* 0x00006e00ff0577ac */ /* 0x000e220008000800 */
[----:B------:R-:W-:Y:S01]  /*0080*/  IMAD R0, R14, UR4, R3 ;  /* 0x000000040e007c24 */ /* 0x000fe2000f8e0203 */
[----:B------:R-:W-:Y:S01]  /*0090*/  LOP3.LUT R13, RZ, R15, RZ, 0x33, !PT ;  /* 0x0000000fff0d7212 */ /* 0x000fe200078e33ff */
[C---:B------:R-:W-:Y:S01]  /*00a0*/  VIADD R12, R15.reuse, 0x2 ;  /* 0x000000020f0c7836 */ /* 0x040fe20000000000 */
[----:B------:R-:W1:Y:S01]  /*00b0*/  LDCU.64 UR6, c[0x0][0x358] ;  /* 0x00006b00ff0677ac */ /* 0x000e620008000a00 */
[----:B------:R-:W-:Y:S02]  /*00c0*/  VIADD R0, R0, 0x1 ;  /* 0x0000000100007836 */ /* 0x000fe40000000000 */
[----:B------:R-:W-:Y:S01]  /*00d0*/  VIADD R15, R15, 0x1 ;  /* 0x000000010f0f7836 */ /* 0x000fe20000000000 */
[----:B------:R-:W2:Y:S01]  /*00e0*/  LDCU UR12, c[0x0][0x394] ;  /* 0x00007280ff0c77ac */ /* 0x000ea20008000800 */
[----:B------:R-:W-:Y:S01]  /*00f0*/  IMAD.MOV.U32 R17, RZ, RZ, 0x1 ;  /* 0x00000001ff117424 */ /* 0x000fe200078e00ff */
[----:B------:R-:W3:Y:S01]  /*0100*/  LDCU.64 UR8, c[0x0][0x380] ;  /* 0x00007000ff0877ac */ /* 0x000ee20008000a00 */
[----:B------:R-:W4:Y:S01]  /*0110*/  LDCU.64 UR10, c[0x0][0x388] ;  /* 0x00007100ff0a77ac */ /* 0x000f220008000a00 */
[----:B0-----:R-:W-:-:S07]  /*0120*/  IMAD R14, R14, UR5, RZ ;  /* 0x000000050e0e7c24 */ /* 0x001fce000f8e02ff */
.L_x_42:
[----:B0-----:R-:W0:Y:S01]  /*0130*/  LDCU UR4, c[0x0][0x394] ;  /* 0x00007280ff0477ac */ /* 0x001e220008000800 */
[----:B------:R-:W-:Y:S01]  /*0140*/  BSSY.RECONVERGENT B0, `(.L_x_36) ;  /* 0x0000032000007945 */ /* 0x000fe20003800200 */
[----:B0-----:R-:W-:-:S05]  /*0150*/  IMAD.U32 R19, RZ, RZ, UR4 ;  /* 0x00000004ff137e24 */ /* 0x001fca000f8e00ff */
[----:B------:R-:W-:-:S13]  /*0160*/  ISETP.GT.AND P0, PT, R0, R19, PT ;  /* 0x000000130000720c */ /* 0x000fda0003f04270 */
[----:B------:R-:W-:Y:S05]  /*0170*/  @P0 BRA `(.L_x_37) ;  /* 0x0000000000b80947 */ /* 0x000fea0003800000 */
[----:B------:R-:W-:Y:S02]  /*0180*/  IMAD R16, R12, R17, RZ ;  /* 0x000000110c107224 */ /* 0x000fe400078e02ff */
[----:B------:R-:W-:-:S07]  /*0190*/  IMAD.MOV.U32 R23, RZ, RZ, R0 ;  /* 0x000000ffff177224 */ /* 0x000fce00078e0000 */
.L_x_41:
[----:B------:R-:W-:Y:S02]  /*01a0*/  IMAD.IADD R18, R16, 0x1, R23 ;  /* 0x0000000110127824 */ /* 0x000fe400078e0217 */
[----:B--2---:R-:W-:-:S03]  /*01b0*/  IMAD.U32 R19, RZ, RZ, UR12 ;  /* 0x0000000cff137e24 */ /* 0x004fc6000f8e00ff */
[----:B------:R-:W-:Y:S02]  /*01c0*/  SHF.R.S32.HI R21, RZ, 0x1f, R18 ;  /* 0x0000001fff157819 */ /* 0x000fe40000011412 */
[CC--:B0-----:R-:W-:Y:S02]  /*01d0*/  IADD3 R2, P0, PT, R18.reuse, -R19.reuse, RZ ;  /* 0x8000001312027210 */ /* 0x0c1fe40007f1e0ff */
[----:B------:R-:W-:Y:S02]  /*01e0*/  IADD3 R6, P1, PT, R18, R19, RZ ;  /* 0x0000001312067210 */ /* 0x000fe40007f3e0ff */
[----:B------:R-:W-:Y:S02]  /*01f0*/  IADD3.X R3, PT, PT, R21, -0x1, RZ, P0, !PT ;  /* 0xffffffff15037810 */ /* 0x000fe400007fe4ff */
[----:B---3--:R-:W-:Y:S01]  /*0200*/  LEA R4, P0, R2, UR8, 0x2 ;  /* 0x0000000802047c11 */ /* 0x008fe2000f8010ff */
[----:B------:R-:W-:Y:S01]  /*0210*/  IMAD.X R7, RZ, RZ, R21, P1 ;  /* 0x000000ffff077224 */ /* 0x000fe200008e0615 */
[----:B------:R-:W-:-:S02]  /*0220*/  LEA R8, P1, R6, UR8, 0x2 ;  /* 0x0000000806087c11 */ /* 0x000fc4000f8210ff */
[----:B------:R-:W-:Y:S02]  /*0230*/  LEA.HI.X R5, R2, UR9, R3, 0x2, P0 ;  /* 0x0000000902057c11 */ /* 0x000fe400080f1403 */
[----:B------:R-:W-:Y:S01]  /*0240*/  LEA.HI.X R9, R6, UR9, R7, 0x2, P1 ;  /* 0x0000000906097c11 */ /* 0x000fe200088f1407 */
[----:B------:R-:W-:Y:S02]  /*0250*/  IMAD.WIDE.U32 R2, R19, 0x4, R4 ;  /* 0x0000000413027825 */ /* 0x000fe400078e0004 */
[----:B-1----:R-:W2:Y:S04]  /*0260*/  LDG.E R25, desc[UR6][R4.64+-0x8] ;  /* 0xfffff80604197981 */ /* 0x002ea8000c1e1900 */
[----:B------:R-:W2:Y:S01]  /*0270*/  LDG.E R20, desc[UR6][R8.64+0x8] ;  /* 0x0000080608147981 */ /* 0x000ea2000c1e1900 */
[----:B------:R-:W-:-:S03]  /*0280*/  IMAD.WIDE R6, R13, 0x4, R2 ;  /* 0x000000040d067825 */ /* 0x000fc600078e0202 */
[----:B------:R-:W2:Y:S01]  /*0290*/  LDG.E R22, desc[UR6][R2.64+0x4] ;  /* 0x0000040602167981 */ /* 0x000ea2000c1e1900 */
[----:B------:R-:W-:-:S03]  /*02a0*/  IMAD.WIDE R10, R15, 0x4, R2 ;  /* 0x000000040f0a7825 */ /* 0x000fc600078e0202 */
[----:B------:R-:W3:Y:S04]  /*02b0*/  LDG.E R24, desc[UR6][R8.64+0xc] ;  /* 0x00000c0608187981 */ /* 0x000ee8000c1e1900 */
[----:B------:R-:W3:Y:S04]  /*02c0*/  LDG.E R27, desc[UR6][R2.64+-0x4] ;  /* 0xfffffc06021b7981 */ /* 0x000ee8000c1e1900 */
[----:B------:R0:W5:Y:S04]  /*02d0*/  LDG.E R29, desc[UR6][R4.64+-0xc] ;  /* 0xfffff406041d7981 */ /* 0x000168000c1e1900 */
[----:B------:R-:W5:Y:S04]  /*02e0*/  LDG.E R6, desc[UR6][R6.64] ;  /* 0x0000000606067981 */ /* 0x000f68000c1e1900 */
[----:B------:R-:W4:Y:S01]  /*02f0*/  LDG.E R11, desc[UR6][R10.64] ;  /* 0x000000060a0b7981 */ /* 0x000f22000c1e1900 */
[----:B------:R-:W-:Y:S01]  /*0300*/  IMAD.IADD R23, R14, 0x1, R23 ;  /* 0x000000010e177824 */ /* 0x000fe200078e0217 */
[----:B------:R-:W-:Y:S01]  /*0310*/  BSSY.RECONVERGENT B1, `(.L_x_38) ;  /* 0x0000010000017945 */ /* 0x000fe20003800200 */
[----:B0-----:R-:W-:-:S03]  /*0320*/  IMAD.MOV.U32 R5, RZ, RZ, 0x1 ;  /* 0x00000001ff057424 */ /* 0x001fc600078e00ff */
[----:B------:R-:W-:Y:S02]  /*0330*/  ISETP.GT.AND P0, PT, R23, R19, PT ;  /* 0x000000131700720c */ /* 0x000fe40003f04270 */
[----:B--2---:R-:W-:-:S04]  /*0340*/  IADD3 R20, PT, PT, R22, R25, R20 ;  /* 0x0000001916147210 */ /* 0x004fc80007ffe014 */
[----:B---3--:R-:W-:-:S04]  /*0350*/  IADD3 R20, PT, PT, R24, R20, R27 ;  /* 0x0000001418147210 */ /* 0x008fc80007ffe01b */
[----:B-----5:R-:W-:-:S05]  /*0360*/  IADD3 R20, PT, PT, R6, R20, R29 ;  /* 0x0000001406147210 */ /* 0x020fca0007ffe01d */
[----:B----4-:R-:W-:-:S05]  /*0370*/  IMAD.IADD R20, R20, 0x1, R11 ;  /* 0x0000000114147824 */ /* 0x010fca00078e020b */
        /* <DEDUP_REMOVED lines=8> */
.L_x_40:
[----:B------:R-:W-:-:S07]  /*0400*/  IMAD.MOV.U32 R5, RZ, RZ, RZ ;  /* 0x000000ffff057224 */ /* 0x000fce00078e00ff */
.L_x_39:
[----:B------:R-:W-:Y:S05]  /*0410*/  BSYNC.RECONVERGENT B1 ;  /* 0x0000000000017941 */ /* 0x000fea0003800200 */
.L_x_38:
[----:B------:R-:W-:-:S04]  /*0420*/  LEA R2, P1, R18, UR10, 0x2 ;  /* 0x0000000a12027c11 */ /* 0x000fc8000f8210ff */
[----:B------:R-:W-:-:S05]  /*0430*/  LEA.HI.X R3, R18, UR11, R21, 0x2, P1 ;  /* 0x0000000b12037c11 */ /* 0x000fca00088f1415 */
[----:B------:R0:W-:Y:S01]  /*0440*/  STG.E desc[UR6][R2.64], R5 ;  /* 0x0000000502007986 */ /* 0x0001e2000c101906 */
[----:B------:R-:W-:Y:S05]  /*0450*/  @!P0 BRA `(.L_x_41) ;  /* 0xfffffffc00508947 */ /* 0x000fea000383ffff */
.L_x_37:
[----:B-1234-:R-:W-:Y:S05]  /*0460*/  BSYNC.RECONVERGENT B0 ;  /* 0x0000000000007941 */ /* 0x01efea0003800200 */
.L_x_36:
[C---:B------:R-:W-:Y:S01]  /*0470*/  ISETP.NE.AND P0, PT, R17.reuse, R19, PT ;  /* 0x000000131100720c */ /* 0x040fe20003f05270 */
[----:B------:R-:W-:-:S12]  /*0480*/  VIADD R17, R17, 0x1 ;  /* 0x0000000111117836 */ /* 0x000fd80000000000 */
[----:B------:R-:W-:Y:S05]  /*0490*/  @P0 BRA `(.L_x_42) ;  /* 0xfffffffc00240947 */ /* 0x000fea000383ffff */
[----:B------:R-:W-:Y:S05]  /*04a0*/  EXIT ;  /* 0x000000000000794d */ /* 0x000fea0003800000 */
.L_x_43:
        /* <DEDUP_REMOVED lines=13> */
.L_x_48:


//--------------------- .nv.global.init           --------------------------
	.section	.nv.global.init,"aw",@progbits
.nv.global.init:
	.type		$str,@object
	.size		$str,(.L_0 - $str)
$str:
        /*0000*/ 	.byte	0x78, 0x3d, 0x25, 0x64, 0x20, 0x79, 0x3d, 0x25, 0x64, 0x0a, 0x00
.L_0:


//--------------------- .nv.shared._Z11compute_gpuPiS_ii --------------------------
	.section	.nv.shared._Z11compute_gpuPiS_ii,"aw",@nobits
	.sectionflags	@""
	.align	16
	.zero		1024


//--------------------- .nv.shared.reserved.0     --------------------------
	.section	.nv.shared.reserved.0,"aw",@nobits
	.weak		__nv_reservedSMEM_offset_0_alias
	.size		__nv_reservedSMEM_offset_0_alias, 0, 64
	.other		__nv_reservedSMEM_offset_0_alias,@"STO_CUDA_RESERVED_SHARED STV_DEFAULT"
__nv_reservedSMEM_offset_0_alias:
	.zero		0
	.zero		64


//--------------------- .nv.shared._Z18compute_shared_gpuPiS_ii --------------------------
	.section	.nv.shared._Z18compute_shared_gpuPiS_ii,"aw",@nobits
	.sectionflags	@""
	.align	16
.nv.shared._Z18compute_shared_gpuPiS_ii:
	.zero		5136


//--------------------- .nv.shared._Z20compute_shared_gpuV2PiS_ii --------------------------
	.section	.nv.shared._Z20compute_shared_gpuV2PiS_ii,"aw",@nobits
	.sectionflags	@""
	.align	16
.nv.shared._Z20compute_shared_gpuV2PiS_ii:
	.zero		5248


//--------------------- .nv.shared._Z20compute_shared_gpuV1PiS_i --------------------------
	.section	.nv.shared._Z20compute_shared_gpuV1PiS_i,"aw",@nobits
	.sectionflags	@""
	.align	16
	.zero		1024


//--------------------- .nv.shared._Z18compute_gpu_stridePiS_ii --------------------------
	.section	.nv.shared._Z18compute_gpu_stridePiS_ii,"aw",@nobits
	.sectionflags	@""
	.align	16
	.zero		1024


//--------------------- .nv.constant0._Z11compute_gpuPiS_ii --------------------------
	.section	.nv.constant0._Z11compute_gpuPiS_ii,"a",@progbits
	.sectionflags	@""
	.align	4
.nv.constant0._Z11compute_gpuPiS_ii:
	.zero		920


//--------------------- .nv.constant0._Z18compute_shared_gpuPiS_ii --------------------------
	.section	.nv.constant0._Z18compute_shared_gpuPiS_ii,"a",@progbits
	.sectionflags	@""
	.align	4
.nv.constant0._Z18compute_shared_gpuPiS_ii:
	.zero		920


//--------------------- .nv.constant0._Z20compute_shared_gpuV2PiS_ii --------------------------
	.section	.nv.constant0._Z20compute_shared_gpuV2PiS_ii,"a",@progbits
	.sectionflags	@""
	.align	4
.nv.constant0._Z20compute_shared_gpuV2PiS_ii:
	.zero		920


//--------------------- .nv.constant0._Z20compute_shared_gpuV1PiS_i --------------------------
	.section	.nv.constant0._Z20compute_shared_gpuV1PiS_i,"a",@progbits
	.sectionflags	@""
	.align	4
.nv.constant0._Z20compute_shared_gpuV1PiS_i:
	.zero		916


//--------------------- .nv.constant0._Z18compute_gpu_stridePiS_ii --------------------------
	.section	.nv.constant0._Z18compute_gpu_stridePiS_ii,"a",@progbits
	.sectionflags	@""
	.align	4
.nv.constant0._Z18compute_gpu_stridePiS_ii:
	.zero		920


//--------------------- SYMBOLS --------------------------

	.type		.nv.reservedSmem.offset0,@object
	.size		.nv.reservedSmem.offset0,0x4
	.type		.nv.reservedSmem.cap,@object
	.size		.nv.reservedSmem.cap,0x4
	.type		vprintf,@function
